	.headerflags	@"EF_CUDA_TEXMODE_UNIFIED EF_CUDA_64BIT_ADDRESS EF_CUDA_SM89 EF_CUDA_VIRTUAL_SM(EF_CUDA_SM89)"
	.elftype	@"ET_EXEC"


//--------------------- .nv.info                  --------------------------
	.section	.nv.info,"",@"SHT_CUDA_INFO"
	.align	4


	//----- nvinfo : EIATTR_REGCOUNT
	.align		4
        /*0000*/ 	.byte	0x04, 0x2f
        /*0002*/ 	.short	(.L_2 - .L_1)
	.align		4
.L_1:
        /*0004*/ 	.word	index@(triton__0d1d2d3d4d5d6d7d8910de11)
        /*0008*/ 	.word	0x00000050


	//----- nvinfo : EIATTR_MAX_STACK_SIZE
	.align		4
.L_2:
        /*000c*/ 	.byte	0x04, 0x23
        /*000e*/ 	.short	(.L_4 - .L_3)
	.align		4
.L_3:
        /*0010*/ 	.word	index@(triton__0d1d2d3d4d5d6d7d8910de11)
        /*0014*/ 	.word	0x00000000


	//----- nvinfo : EIATTR_MIN_STACK_SIZE
	.align		4
.L_4:
        /*0018*/ 	.byte	0x04, 0x12
        /*001a*/ 	.short	(.L_6 - .L_5)
	.align		4
.L_5:
        /*001c*/ 	.word	index@(triton__0d1d2d3d4d5d6d7d8910de11)
        /*0020*/ 	.word	0x00000000


	//----- nvinfo : EIATTR_FRAME_SIZE
	.align		4
.L_6:
        /*0024*/ 	.byte	0x04, 0x11
        /*0026*/ 	.short	(.L_8 - .L_7)
	.align		4
.L_7:
        /*0028*/ 	.word	index@(triton__0d1d2d3d4d5d6d7d8910de11)
        /*002c*/ 	.word	0x00000000
.L_8:


//--------------------- .nv.info.triton__0d1d2d3d4d5d6d7d8910de11 --------------------------
	.section	.nv.info.triton__0d1d2d3d4d5d6d7d8910de11,"",@"SHT_CUDA_INFO"
	.align	4


	//----- nvinfo : EIATTR_CUDA_API_VERSION
	.align		4
        /*0000*/ 	.byte	0x04, 0x37
        /*0002*/ 	.short	(.L_10 - .L_9)
.L_9:
        /*0004*/ 	.word	0x0000007b


	//----- nvinfo : EIATTR_PARAM_CBANK
	.align		4
.L_10:
        /*0008*/ 	.byte	0x04, 0x0a
        /*000a*/ 	.short	(.L_12 - .L_11)
	.align		4
.L_11:
        /*000c*/ 	.word	index@(.nv.constant0.triton__0d1d2d3d4d5d6d7d8910de11)
        /*0010*/ 	.short	0x0160
        /*0012*/ 	.short	0x0050


	//----- nvinfo : EIATTR_CBANK_PARAM_SIZE
	.align		4
.L_12:
        /*0014*/ 	.byte	0x03, 0x19
        /*0016*/ 	.short	0x0050


	//----- nvinfo : EIATTR_KPARAM_INFO
	.align		4
        /*0018*/ 	.byte	0x04, 0x17
        /*001a*/ 	.short	(.L_14 - .L_13)
.L_13:
        /*001c*/ 	.word	0x00000000
        /*0020*/ 	.short	0x000b
        /*0022*/ 	.short	0x004c
        /*0024*/ 	.byte	0x00, 0xf0, 0x11, 0x00


	//----- nvinfo : EIATTR_KPARAM_INFO
	.align		4
.L_14:
        /*0028*/ 	.byte	0x04, 0x17
        /*002a*/ 	.short	(.L_16 - .L_15)
.L_15:
        /*002c*/ 	.word	0x00000000
        /*0030*/ 	.short	0x000a
        /*0032*/ 	.short	0x0048
        /*0034*/ 	.byte	0x00, 0xf0, 0x11, 0x00


	//----- nvinfo : EIATTR_KPARAM_INFO
	.align		4
.L_16:
        /*0038*/ 	.byte	0x04, 0x17
        /*003a*/ 	.short	(.L_18 - .L_17)
.L_17:
        /*003c*/ 	.word	0x00000000
        /*0040*/ 	.short	0x0009
        /*0042*/ 	.short	0x0044
        /*0044*/ 	.byte	0x00, 0xf0, 0x11, 0x00


	//----- nvinfo : EIATTR_KPARAM_INFO
	.align		4
.L_18:
        /*0048*/ 	.byte	0x04, 0x17
        /*004a*/ 	.short	(.L_20 - .L_19)
.L_19:
        /*004c*/ 	.word	0x00000000
        /*0050*/ 	.short	0x0008
        /*0052*/ 	.short	0x0040
        /*0054*/ 	.byte	0x00, 0xf0, 0x11, 0x00


	//----- nvinfo : EIATTR_KPARAM_INFO
	.align		4
.L_20:
        /*0058*/ 	.byte	0x04, 0x17
        /*005a*/ 	.short	(.L_22 - .L_21)
.L_21:
        /*005c*/ 	.word	0x00000000
        /*0060*/ 	.short	0x0007
        /*0062*/ 	.short	0x0038
        /*0064*/ 	.byte	0x00, 0xf0, 0x21, 0x00


	//----- nvinfo : EIATTR_KPARAM_INFO
	.align		4
.L_22:
        /*0068*/ 	.byte	0x04, 0x17
        /*006a*/ 	.short	(.L_24 - .L_23)
.L_23:
        /*006c*/ 	.word	0x00000000
        /*0070*/ 	.short	0x0006
        /*0072*/ 	.short	0x0030
        /*0074*/ 	.byte	0x00, 0xf0, 0x21, 0x00


	//----- nvinfo : EIATTR_KPARAM_INFO
	.align		4
.L_24:
        /*0078*/ 	.byte	0x04, 0x17
        /*007a*/ 	.short	(.L_26 - .L_25)
.L_25:
        /*007c*/ 	.word	0x00000000
        /*0080*/ 	.short	0x0005
        /*0082*/ 	.short	0x0028
        /*0084*/ 	.byte	0x00, 0xf0, 0x21, 0x00


	//----- nvinfo : EIATTR_KPARAM_INFO
	.align		4
.L_26:
        /*0088*/ 	.byte	0x04, 0x17
        /*008a*/ 	.short	(.L_28 - .L_27)
.L_27:
        /*008c*/ 	.word	0x00000000
        /*0090*/ 	.short	0x0004
        /*0092*/ 	.short	0x0020
        /*0094*/ 	.byte	0x00, 0xf0, 0x21, 0x00


	//----- nvinfo : EIATTR_KPARAM_INFO
	.align		4
.L_28:
        /*0098*/ 	.byte	0x04, 0x17
        /*009a*/ 	.short	(.L_30 - .L_29)
.L_29:
        /*009c*/ 	.word	0x00000000
        /*00a0*/ 	.short	0x0003
        /*00a2*/ 	.short	0x0018
        /*00a4*/ 	.byte	0x00, 0xf0, 0x21, 0x00


	//----- nvinfo : EIATTR_KPARAM_INFO
	.align		4
.L_30:
        /*00a8*/ 	.byte	0x04, 0x17
        /*00aa*/ 	.short	(.L_32 - .L_31)
.L_31:
        /*00ac*/ 	.word	0x00000000
        /*00b0*/ 	.short	0x0002
        /*00b2*/ 	.short	0x0010
        /*00b4*/ 	.byte	0x00, 0xf0, 0x21, 0x00


	//----- nvinfo : EIATTR_KPARAM_INFO
	.align		4
.L_32:
        /*00b8*/ 	.byte	0x04, 0x17
        /*00ba*/ 	.short	(.L_34 - .L_33)
.L_33:
        /*00bc*/ 	.word	0x00000000
        /*00c0*/ 	.short	0x0001
        /*00c2*/ 	.short	0x0008
        /*00c4*/ 	.byte	0x00, 0xf0, 0x21, 0x00


	//----- nvinfo : EIATTR_KPARAM_INFO
	.align		4
.L_34:
        /*00c8*/ 	.byte	0x04, 0x17
        /*00ca*/ 	.short	(.L_36 - .L_35)
.L_35:
        /*00cc*/ 	.word	0x00000000
        /*00d0*/ 	.short	0x0000
        /*00d2*/ 	.short	0x0000
        /*00d4*/ 	.byte	0x00, 0xf0, 0x21, 0x00


	//----- nvinfo : EIATTR_MAXREG_COUNT
	.align		4
.L_36:
        /*00d8*/ 	.byte	0x03, 0x1b
        /*00da*/ 	.short	0x00ff


	//----- nvinfo : EIATTR_EXIT_INSTR_OFFSETS
	.align		4
        /*00dc*/ 	.byte	0x04, 0x1c
        /*00de*/ 	.short	(.L_38 - .L_37)


	//   ....[0]....
.L_37:
        /*00e0*/ 	.word	0x00002610


	//   ....[1]....
        /*00e4*/ 	.word	0x00002660


	//----- nvinfo : EIATTR_CTAIDZ_USED
	.align		4
.L_38:
        /*00e8*/ 	.byte	0x01, 0x04
	.zero		2


	//----- nvinfo : EIATTR_MAX_THREADS
	.align		4
        /*00ec*/ 	.byte	0x04, 0x05
        /*00ee*/ 	.short	(.L_40 - .L_39)
.L_39:
        /*00f0*/ 	.word	0x00000100
        /*00f4*/ 	.word	0x00000001
        /*00f8*/ 	.word	0x00000001
.L_40:


//--------------------- .nv.rel.action            --------------------------
	.section	.nv.rel.action,"",@"SHT_CUDA_RELOCINFO"
	.align	8
	.sectionentsize	8
        /*0000*/ 	.byte	0x73, 0x00, 0x00, 0x00, 0x00, 0x00, 0x00, 0x00, 0x00, 0x00, 0x00, 0x11, 0x25, 0x00, 0x05, 0x36


//--------------------- .nv.constant0.triton__0d1d2d3d4d5d6d7d8910de11 --------------------------
	.section	.nv.constant0.triton__0d1d2d3d4d5d6d7d8910de11,"a",@progbits
	.align	4
.nv.constant0.triton__0d1d2d3d4d5d6d7d8910de11:
	.zero		432


//--------------------- .text.triton__0d1d2d3d4d5d6d7d8910de11 --------------------------
	.section	.text.triton__0d1d2d3d4d5d6d7d8910de11,"ax",@progbits
	.sectionflags	@"SHF_BARRIERS=1"
	.sectioninfo	@"SHI_REGISTERS=80"
	.align	128
        .global         triton__0d1d2d3d4d5d6d7d8910de11
        .type           triton__0d1d2d3d4d5d6d7d8910de11,@function
        .size           triton__0d1d2d3d4d5d6d7d8910de11,(.L_x_1 - triton__0d1d2d3d4d5d6d7d8910de11)
        .other          triton__0d1d2d3d4d5d6d7d8910de11,@"STO_CUDA_ENTRY STV_DEFAULT"
triton__0d1d2d3d4d5d6d7d8910de11:
.text.triton__0d1d2d3d4d5d6d7d8910de11:
[----:B------:R-:W-:-:S02]  /*0000*/  MOV R1, c[0x0][0x28] ;  /* 0x00000a0000017a02 */ /* 0x000fc40000000f00 */
[----:B------:R-:W0:Y:S01]  /*0010*/  S2R R0, SR_CTAID.Z ;  /* 0x0000000000007919 */ /* 0x000e220000002700 */
[----:B------:R-:W1:Y:S01]  /*0020*/  S2UR UR4, SR_CTAID.Y ;  /* 0x00000000000479c3 */ /* 0x000e620000002600 */
[----:B------:R-:W-:Y:S01]  /*0030*/  PRMT R70, RZ, 0x7610, R70 ;  /* 0x00007610ff467816 */ /* 0x000fe20000000046 */
[----:B------:R-:W-:Y:S01]  /*0040*/  ULDC.64 UR6, c[0x0][0x118] ;  /* 0x0000460000067ab9 */ /* 0x000fe20000000a00 */
[----:B------:R-:W2:Y:S01]  /*0050*/  S2R R5, SR_TID.X ;  /* 0x0000000000057919 */ /* 0x000ea20000002100 */
[----:B------:R-:W-:Y:S02]  /*0060*/  PRMT R69, RZ, 0x7610, R69 ;  /* 0x00007610ff457816 */ /* 0x000fe40000000045 */
[----:B------:R-:W-:Y:S01]  /*0070*/  PRMT R18, RZ, 0x7610, R18 ;  /* 0x00007610ff127816 */ /* 0x000fe20000000012 */
[----:B------:R-:W3:Y:S01]  /*0080*/  S2R R72, SR_CTAID.X ;  /* 0x0000000000487919 */ /* 0x000ee20000002500 */
[----:B0-----:R-:W-:Y:S02]  /*0090*/  IADD3 R0, R0, 0x1, RZ ;  /* 0x0000000100007810 */ /* 0x001fe40007ffe0ff */
[----:B--2---:R-:W-:-:S03]  /*00a0*/  SHF.R.U32.HI R73, RZ, 0x5, R5 ;  /* 0x00000005ff497819 */ /* 0x004fc60000011605 */
[----:B-1----:R-:W-:Y:S01]  /*00b0*/  IMAD R0, R0, UR4, RZ ;  /* 0x0000000400007c24 */ /* 0x002fe2000f8e02ff */
[----:B------:R-:W-:Y:S01]  /*00c0*/  SHF.R.U32.HI R74, RZ, 0x4, R5 ;  /* 0x00000004ff4a7819 */ /* 0x000fe20000011605 */
[----:B------:R-:W-:Y:S01]  /*00d0*/  ULDC.64 UR4, c[0x0][0x1a0] ;  /* 0x0000680000047ab9 */ /* 0x000fe20000000a00 */
[----:B------:R-:W-:Y:S01]  /*00e0*/  SGXT.U32 R73, R73, 0x3 ;  /* 0x000000034949781a */ /* 0x000fe20000000000 */
[----:B------:R-:W-:Y:S01]  /*00f0*/  UIMAD UR4, UR5, UR4, URZ ;  /* 0x00000004050472a4 */ /* 0x000fe2000f8e023f */
[----:B------:R-:W-:Y:S02]  /*0100*/  PRMT R4, R5, 0x6540, R0 ;  /* 0x0000654005047816 */ /* 0x000fe40000000000 */
[----:B------:R-:W-:Y:S02]  /*0110*/  SGXT.U32 R74, R74, 0x1 ;  /* 0x000000014a4a781a */ /* 0x000fe40000000000 */
[----:B------:R-:W-:Y:S01]  /*0120*/  SHF.L.U32 R3, R73, 0x1, RZ ;  /* 0x0000000149037819 */ /* 0x000fe200000006ff */
[----:B------:R-:W-:Y:S01]  /*0130*/  IMAD.HI R2, R4, 0x66666667, RZ ;  /* 0x6666666704027827 */ /* 0x000fe200078e02ff */
[----:B---3--:R-:W-:-:S02]  /*0140*/  SHF.L.U32 R72, R72, 0x4, RZ ;  /* 0x0000000448487819 */ /* 0x008fc400000006ff */
[----:B------:R-:W-:Y:S02]  /*0150*/  LOP3.LUT R74, R3, R74, RZ, 0xfc, !PT ;  /* 0x0000004a034a7212 */ /* 0x000fe400078efcff */
[----:B------:R-:W-:Y:S02]  /*0160*/  LOP3.LUT R58, R72, 0xf, R5, 0xf8, !PT ;  /* 0x0000000f483a7812 */ /* 0x000fe400078ef805 */
[----:B------:R-:W-:Y:S02]  /*0170*/  SHF.L.U32 R71, R0, 0x8, RZ ;  /* 0x0000000800477819 */ /* 0x000fe400000006ff */
[----:B------:R-:W-:Y:S02]  /*0180*/  SHF.R.U32.HI R3, RZ, 0x1f, R2 ;  /* 0x0000001fff037819 */ /* 0x000fe40000011602 */
[----:B------:R-:W-:Y:S02]  /*0190*/  ISETP.GE.AND P0, PT, R58, c[0x0][0x1ac], PT ;  /* 0x00006b003a007a0c */ /* 0x000fe40003f06270 */
[----:B------:R-:W-:-:S02]  /*01a0*/  LOP3.LUT R19, R71, R74, RZ, 0xfc, !PT ;  /* 0x0000004a47137212 */ /* 0x000fc400078efcff */
[----:B------:R-:W-:Y:S02]  /*01b0*/  LEA.HI.SX32 R9, R2, R3, 0x18 ;  /* 0x0000000302097211 */ /* 0x000fe400078fc2ff */
[----:B------:R-:W-:Y:S01]  /*01c0*/  LOP3.LUT R11, R71, 0x10, R74, 0xfe, !PT ;  /* 0x00000010470b7812 */ /* 0x000fe200078efe4a */
[C---:B------:R-:W-:Y:S01]  /*01d0*/  IMAD R17, R19.reuse, UR4, R58 ;  /* 0x0000000413117c24 */ /* 0x040fe2000f8e023a */
[----:B------:R-:W-:Y:S01]  /*01e0*/  ISETP.LT.AND P3, PT, R19, 0x3700, !P0 ;  /* 0x000037001300780c */ /* 0x000fe20004761270 */
[----:B------:R-:W-:Y:S01]  /*01f0*/  IMAD R29, R9, -0x280, R4 ;  /* 0xfffffd80091d7824 */ /* 0x000fe200078e0204 */
[C---:B------:R-:W-:Y:S01]  /*0200*/  ISETP.LT.AND P2, PT, R11.reuse, 0x3700, !P0 ;  /* 0x000037000b00780c */ /* 0x040fe20004741270 */
[----:B------:R-:W-:Y:S01]  /*0210*/  IMAD R23, R11, UR4, R58 ;  /* 0x000000040b177c24 */ /* 0x000fe2000f8e023a */
[----:B------:R-:W-:Y:S02]  /*0220*/  MOV R0, 0x2 ;  /* 0x0000000200007802 */ /* 0x000fe40000000f00 */
[----:B------:R-:W-:Y:S01]  /*0230*/  LOP3.LUT R9, R71, 0x20, R74, 0xfe, !PT ;  /* 0x0000002047097812 */ /* 0x000fe200078efe4a */
[----:B------:R-:W-:Y:S01]  /*0240*/  IMAD.HI R19, R19, 0x66666667, RZ ;  /* 0x6666666713137827 */ /* 0x000fe200078e02ff */
[----:B------:R-:W-:-:S02]  /*0250*/  ISETP.GE.AND P5, PT, R4, 0x3700, PT ;  /* 0x000037000400780c */ /* 0x000fc40003fa6270 */
[----:B------:R-:W-:Y:S01]  /*0260*/  ISETP.LT.AND P1, PT, R9, 0x3700, !P0 ;  /* 0x000037000900780c */ /* 0x000fe20004721270 */
[-C--:B------:R-:W-:Y:S01]  /*0270*/  IMAD.WIDE R2, R17, R0.reuse, c[0x0][0x160] ;  /* 0x0000580011027625 */ /* 0x080fe200078e0200 */
[----:B------:R-:W-:Y:S02]  /*0280*/  LOP3.LUT R13, R71, 0x30, R74, 0xfe, !PT ;  /* 0x00000030470d7812 */ /* 0x000fe400078efe4a */
[----:B------:R-:W-:Y:S01]  /*0290*/  PRMT R20, RZ, 0x7610, R20 ;  /* 0x00007610ff147816 */ /* 0x000fe20000000014 */
[-C--:B------:R-:W-:Y:S01]  /*02a0*/  IMAD.WIDE R6, R23, R0.reuse, c[0x0][0x160] ;  /* 0x0000580017067625 */ /* 0x080fe200078e0200 */
[----:B------:R-:W-:Y:S01]  /*02b0*/  LOP3.LUT R39, R71, 0x40, R74, 0xfe, !PT ;  /* 0x0000004047277812 */ /* 0x000fe200078efe4a */
[----:B------:R0:W2:Y:S02]  /*02c0*/  @P3 LDG.E.EL.U16 R70, [R2.64] ;  /* 0x0000000602463981 */ /* 0x0000a4000c2e1500 */
[-C--:B------:R-:W-:Y:S01]  /*02d0*/  IMAD.WIDE R22, R23, R0.reuse, c[0x0][0x170] ;  /* 0x00005c0017167625 */ /* 0x080fe200078e0200 */
[----:B------:R-:W-:Y:S01]  /*02e0*/  ISETP.LT.AND P4, PT, R13, 0x3700, !P0 ;  /* 0x000037000d00780c */ /* 0x000fe20004781270 */
[----:B------:R1:W3:Y:S02]  /*02f0*/  @P2 LDG.E.EL.U16 R69, [R6.64] ;  /* 0x0000000606452981 */ /* 0x0002e4000c2e1500 */
[----:B------:R-:W-:Y:S01]  /*0300*/  IMAD R25, R9, UR4, R58 ;  /* 0x0000000409197c24 */ /* 0x000fe2000f8e023a */
[----:B------:R-:W-:Y:S01]  /*0310*/  ISETP.LT.AND P6, PT, R39, 0x3700, !P0 ;  /* 0x000037002700780c */ /* 0x000fe200047c1270 */
[-C--:B------:R-:W-:Y:S01]  /*0320*/  IMAD.WIDE R16, R17, R0.reuse, c[0x0][0x170] ;  /* 0x00005c0011107625 */ /* 0x080fe200078e0200 */
[----:B------:R-:W-:Y:S01]  /*0330*/  PRMT R68, RZ, 0x7610, R68 ;  /* 0x00007610ff447816 */ /* 0x000fe20000000044 */
[----:B------:R4:W5:Y:S01]  /*0340*/  @P2 LDG.E.EL.U16 R20, [R22.64] ;  /* 0x0000000616142981 */ /* 0x000962000c2e1500 */
[----:B0-----:R-:W-:Y:S01]  /*0350*/  SHF.R.U32.HI R2, RZ, 0x1f, R19 ;  /* 0x0000001fff027819 */ /* 0x001fe20000011613 */
[----:B------:R-:W-:Y:S01]  /*0360*/  IMAD R27, R13, UR4, R58 ;  /* 0x000000040d1b7c24 */ /* 0x000fe2000f8e023a */
[----:B------:R-:W-:Y:S01]  /*0370*/  PRMT R3, RZ, 0x7610, R3 ;  /* 0x00007610ff037816 */ /* 0x000fe20000000003 */
[----:B-1----:R-:W-:Y:S01]  /*0380*/  IMAD.WIDE R6, R25, R0, c[0x0][0x160] ;  /* 0x0000580019067625 */ /* 0x002fe200078e0200 */
[----:B------:R0:W2:Y:S01]  /*0390*/  @P3 LDG.E.EL.U16 R18, [R16.64] ;  /* 0x0000000610123981 */ /* 0x0000a2000c2e1500 */
[----:B------:R-:W-:-:S02]  /*03a0*/  LEA.HI.SX32 R19, R19, R2, 0x18 ;  /* 0x0000000213137211 */ /* 0x000fc400078fc2ff */
[----:B------:R-:W-:Y:S01]  /*03b0*/  IMAD R31, R39, UR4, R58 ;  /* 0x00000004271f7c24 */ /* 0x000fe2000f8e023a */
[----:B------:R-:W-:Y:S01]  /*03c0*/  PRMT R15, RZ, 0x7610, R15 ;  /* 0x00007610ff0f7816 */ /* 0x000fe2000000000f */
[-C--:B----4-:R-:W-:Y:S01]  /*03d0*/  IMAD.WIDE R22, R29, R0.reuse, c[0x0][0x168] ;  /* 0x00005a001d167625 */ /* 0x090fe200078e0200 */
[----:B------:R-:W-:Y:S01]  /*03e0*/  PRMT R67, RZ, 0x7610, R67 ;  /* 0x00007610ff437816 */ /* 0x000fe20000000043 */
[----:B------:R1:W4:Y:S01]  /*03f0*/  @P1 LDG.E.EL.U16 R68, [R6.64] ;  /* 0x0000000606441981 */ /* 0x000322000c2e1500 */
[----:B------:R-:W-:Y:S01]  /*0400*/  PRMT R10, RZ, 0x7610, R10 ;  /* 0x00007610ff0a7816 */ /* 0x000fe2000000000a */
[-C--:B------:R-:W-:Y:S01]  /*0410*/  IMAD.WIDE R24, R25, R0.reuse, c[0x0][0x170] ;  /* 0x00005c0019187625 */ /* 0x080fe200078e0200 */
[----:B------:R-:W-:Y:S01]  /*0420*/  PRMT R66, RZ, 0x7610, R66 ;  /* 0x00007610ff427816 */ /* 0x000fe20000000042 */
[----:B------:R1:W2:Y:S02]  /*0430*/  @!P5 LDG.E.EL.U16 R3, [R22.64] ;  /* 0x000000061603d981 */ /* 0x0002a4000c2e1500 */
[CC--:B0-----:R-:W-:Y:S01]  /*0440*/  IMAD.WIDE R16, R27.reuse, R0.reuse, c[0x0][0x160] ;  /* 0x000058001b107625 */ /* 0x0c1fe200078e0200 */
[----:B------:R-:W-:Y:S01]  /*0450*/  MOV R8, 0x4 ;  /* 0x0000000400087802 */ /* 0x000fe20000000f00 */
[----:B------:R0:W2:Y:S02]  /*0460*/  @P1 LDG.E.EL.U16 R15, [R24.64] ;  /* 0x00000006180f1981 */ /* 0x0000a4000c2e1500 */
[-C--:B------:R-:W-:Y:S01]  /*0470*/  IMAD.WIDE R26, R27, R0.reuse, c[0x0][0x170] ;  /* 0x00005c001b1a7625 */ /* 0x080fe200078e0200 */
[----:B------:R-:W-:Y:S01]  /*0480*/  PRMT R2, RZ, 0x7610, R2 ;  /* 0x00007610ff027816 */ /* 0x000fe20000000002 */
[----:B------:R0:W2:Y:S02]  /*0490*/  @P4 LDG.E.EL.U16 R67, [R16.64] ;  /* 0x0000000610434981 */ /* 0x0000a4000c2e1500 */
[----:B-1----:R-:W-:Y:S01]  /*04a0*/  IMAD.WIDE R6, R31, R0, c[0x0][0x160] ;  /* 0x000058001f067625 */ /* 0x002fe200078e0200 */
[----:B------:R-:W-:Y:S01]  /*04b0*/  PRMT R4, RZ, 0x7610, R4 ;  /* 0x00007610ff047816 */ /* 0x000fe20000000004 */
[----:B------:R1:W2:Y:S02]  /*04c0*/  @P4 LDG.E.EL.U16 R10, [R26.64] ;  /* 0x000000061a0a4981 */ /* 0x0002a4000c2e1500 */
[----:B------:R-:W-:-:S02]  /*04d0*/  IMAD R19, R19, UR4, R58 ;  /* 0x0000000413137c24 */ /* 0x000fc4000f8e023a */
[----:B------:R1:W2:Y:S01]  /*04e0*/  @P6 LDG.E.EL.U16 R66, [R6.64] ;  /* 0x0000000606426981 */ /* 0x0002a2000c2e1500 */
[-C--:B0-----:R-:W-:Y:S01]  /*04f0*/  IMAD.WIDE R24, R29, R0.reuse, c[0x0][0x188] ;  /* 0x000062001d187625 */ /* 0x081fe200078e0200 */
[----:B------:R-:W-:Y:S01]  /*0500*/  CS2R R16, SRZ ;  /* 0x0000000000107805 */ /* 0x000fe2000001ff00 */
[----:B------:R-:W-:Y:S02]  /*0510*/  LOP3.LUT R33, R71, 0x50, R74, 0xfe, !PT ;  /* 0x0000005047217812 */ /* 0x000fe400078efe4a */
[----:B-1----:R-:W-:Y:S01]  /*0520*/  IMAD.WIDE R26, R29, R0, c[0x0][0x190] ;  /* 0x000064001d1a7625 */ /* 0x002fe200078e0200 */
[----:B------:R0:W2:Y:S03]  /*0530*/  @!P5 LDG.E.EL.U16 R2, [R24.64] ;  /* 0x000000061802d981 */ /* 0x0000a6000c2e1500 */
[----:B------:R-:W-:Y:S01]  /*0540*/  IMAD.WIDE R6, R19, R8, c[0x0][0x180] ;  /* 0x0000600013067625 */ /* 0x000fe200078e0208 */
[----:B------:R1:W2:Y:S03]  /*0550*/  @!P5 LDG.E.EL.U16 R4, [R26.64] ;  /* 0x000000061a04d981 */ /* 0x0002a6000c2e1500 */
[----:B------:R-:W-:Y:S01]  /*0560*/  IMAD.HI R14, R11, 0x66666667, RZ ;  /* 0x666666670b0e7827 */ /* 0x000fe200078e02ff */
[----:B------:R0:W2:Y:S01]  /*0570*/  @P3 LDG.E.EL R17, [R6.64] ;  /* 0x0000000606113981 */ /* 0x0000a2000c2e1900 */
[----:B------:R-:W-:-:S02]  /*0580*/  ISETP.LT.AND P5, PT, R33, 0x3700, !P0 ;  /* 0x000037002100780c */ /* 0x000fc400047a1270 */
[----:B------:R-:W-:Y:S01]  /*0590*/  MOV R21, RZ ;  /* 0x000000ff00157202 */ /* 0x000fe20000000f00 */
[----:B------:R-:W-:Y:S01]  /*05a0*/  IMAD.HI R9, R9, 0x66666667, RZ ;  /* 0x6666666709097827 */ /* 0x000fe200078e02ff */
[----:B------:R-:W-:-:S03]  /*05b0*/  LOP3.LUT R47, R71, 0x60, R74, 0xfe, !PT ;  /* 0x00000060472f7812 */ /* 0x000fc600078efe4a */
[----:B------:R-:W-:Y:S01]  /*05c0*/  IMAD.WIDE R28, R19, R8, c[0x0][0x178] ;  /* 0x00005e00131c7625 */ /* 0x000fe200078e0208 */
[----:B0-----:R-:W-:-:S03]  /*05d0*/  SHF.R.U32.HI R7, RZ, 0x1f, R14 ;  /* 0x0000001fff077819 */ /* 0x001fc6000001160e */
[----:B------:R-:W-:Y:S01]  /*05e0*/  IMAD R25, R33, UR4, R58 ;  /* 0x0000000421197c24 */ /* 0x000fe2000f8e023a */
[----:B------:R-:W-:Y:S01]  /*05f0*/  PRMT R22, RZ, 0x7610, R22 ;  /* 0x00007610ff167816 */ /* 0x000fe20000000016 */
[----:B------:R-:W-:Y:S01]  /*0600*/  IMAD.HI R13, R13, 0x66666667, RZ ;  /* 0x666666670d0d7827 */ /* 0x000fe200078e02ff */
[----:B------:R-:W-:Y:S01]  /*0610*/  LEA.HI.SX32 R7, R14, R7, 0x18 ;  /* 0x000000070e077211 */ /* 0x000fe200078fc2ff */
[----:B------:R0:W2:Y:S01]  /*0620*/  @P3 LDG.E.EL R21, [R28.64] ;  /* 0x000000061c153981 */ /* 0x0000a2000c2e1900 */
[----:B------:R-:W-:Y:S01]  /*0630*/  SHF.R.U32.HI R14, RZ, 0x1f, R9 ;  /* 0x0000001fff0e7819 */ /* 0x000fe20000011609 */
[----:B-1----:R-:W-:Y:S01]  /*0640*/  IMAD.WIDE R26, R25, R0, c[0x0][0x160] ;  /* 0x00005800191a7625 */ /* 0x002fe200078e0200 */
[----:B------:R-:W-:-:S03]  /*0650*/  ISETP.LT.AND P3, PT, R47, 0x3700, !P0 ;  /* 0x000037002f00780c */ /* 0x000fc60004761270 */
[-C--:B------:R-:W-:Y:S01]  /*0660*/  IMAD.WIDE R24, R25, R0.reuse, c[0x0][0x170] ;  /* 0x00005c0019187625 */ /* 0x080fe200078e0200 */
[----:B------:R-:W-:Y:S02]  /*0670*/  PRMT R12, RZ, 0x7610, R12 ;  /* 0x00007610ff0c7816 */ /* 0x000fe4000000000c */
[----:B------:R-:W-:Y:S01]  /*0680*/  PRMT R65, RZ, 0x7610, R65 ;  /* 0x00007610ff417816 */ /* 0x000fe20000000041 */
[--C-:B------:R-:W-:Y:S01]  /*0690*/  IMAD R7, R7, UR4, R58.reuse ;  /* 0x0000000407077c24 */ /* 0x100fe2000f8e023a */
[----:B------:R-:W-:Y:S01]  /*06a0*/  SHF.R.U32.HI R32, RZ, 0x1f, R13 ;  /* 0x0000001fff207819 */ /* 0x000fe2000001160d */
[----:B------:R-:W-:Y:S01]  /*06b0*/  IMAD.WIDE R30, R31, R0, c[0x0][0x170] ;  /* 0x00005c001f1e7625 */ /* 0x000fe200078e0200 */
[----:B------:R-:W-:Y:S01]  /*06c0*/  LEA.HI.SX32 R19, R9, R14, 0x18 ;  /* 0x0000000e09137211 */ /* 0x000fe200078fc2ff */
[----:B------:R1:W2:Y:S02]  /*06d0*/  @P5 LDG.E.EL.U16 R22, [R24.64] ;  /* 0x0000000618165981 */ /* 0x0002a4000c2e1500 */
[----:B0-----:R-:W-:Y:S01]  /*06e0*/  IMAD R29, R47, UR4, R58 ;  /* 0x000000042f1d7c24 */ /* 0x001fe2000f8e023a */
[----:B------:R-:W-:Y:S01]  /*06f0*/  LEA.HI.SX32 R23, R13, R32, 0x18 ;  /* 0x000000200d177211 */ /* 0x000fe200078fc2ff */
[----:B------:R0:W2:Y:S01]  /*0700*/  @P6 LDG.E.EL.U16 R12, [R30.64] ;  /* 0x000000061e0c6981 */ /* 0x0000a2000c2e1500 */
[----:B------:R-:W-:Y:S01]  /*0710*/  PRMT R64, RZ, 0x7610, R64 ;  /* 0x00007610ff407816 */ /* 0x000fe20000000040 */
[----:B------:R-:W-:Y:S01]  /*0720*/  IMAD R19, R19, UR4, R58 ;  /* 0x0000000413137c24 */ /* 0x000fe2000f8e023a */
[----:B------:R-:W-:Y:S01]  /*0730*/  MOV R6, RZ ;  /* 0x000000ff00067202 */ /* 0x000fe20000000f00 */
[----:B------:R0:W2:Y:S01]  /*0740*/  @P5 LDG.E.EL.U16 R65, [R26.64] ;  /* 0x000000061a415981 */ /* 0x0000a2000c2e1500 */
[----:B-1----:R-:W-:Y:S01]  /*0750*/  IMAD.WIDE R24, R7, R8, c[0x0][0x180] ;  /* 0x0000600007187625 */ /* 0x002fe200078e0208 */
[----:B------:R-:W-:-:S03]  /*0760*/  PRMT R11, RZ, 0x7610, R11 ;  /* 0x00007610ff0b7816 */ /* 0x000fc6000000000b */
[----:B0-----:R-:W-:Y:S01]  /*0770*/  IMAD.WIDE R30, R29, R0, c[0x0][0x160] ;  /* 0x000058001d1e7625 */ /* 0x001fe200078e0200 */
[----:B------:R-:W-:Y:S01]  /*0780*/  LOP3.LUT R35, R71, 0x70, R74, 0xfe, !PT ;  /* 0x0000007047237812 */ /* 0x000fe200078efe4a */
[----:B------:R0:W2:Y:S02]  /*0790*/  @P2 LDG.E.EL R16, [R24.64] ;  /* 0x0000000618102981 */ /* 0x0000a4000c2e1900 */
[----:B------:R-:W-:Y:S01]  /*07a0*/  IMAD.WIDE R26, R7, R8, c[0x0][0x178] ;  /* 0x00005e00071a7625 */ /* 0x000fe200078e0208 */
[----:B------:R-:W-:Y:S01]  /*07b0*/  MOV R9, RZ ;  /* 0x000000ff00097202 */ /* 0x000fe20000000f00 */
[----:B------:R1:W2:Y:S02]  /*07c0*/  @P3 LDG.E.EL.U16 R64, [R30.64] ;  /* 0x000000061e403981 */ /* 0x0002a4000c2e1500 */
[----:B------:R-:W-:Y:S01]  /*07d0*/  IMAD.WIDE R28, R29, R0, c[0x0][0x170] ;  /* 0x00005c001d1c7625 */ /* 0x000fe200078e0200 */
[----:B------:R-:W-:Y:S01]  /*07e0*/  MOV R14, RZ ;  /* 0x000000ff000e7202 */ /* 0x000fe20000000f00 */
[----:B------:R1:W2:Y:S02]  /*07f0*/  @P2 LDG.E.EL R6, [R26.64] ;  /* 0x000000061a062981 */ /* 0x0002a4000c2e1900 */
[----:B------:R-:W-:-:S02]  /*0800*/  IMAD R23, R23, UR4, R58 ;  /* 0x0000000417177c24 */ /* 0x000fc4000f8e023a */
[-C--:B0-----:R-:W-:Y:S01]  /*0810*/  IMAD.WIDE R24, R19, R8.reuse, c[0x0][0x180] ;  /* 0x0000600013187625 */ /* 0x081fe200078e0208 */
[----:B------:R-:W-:Y:S01]  /*0820*/  ISETP.LT.AND P2, PT, R35, 0x3700, !P0 ;  /* 0x000037002300780c */ /* 0x000fe20004741270 */
[----:B------:R0:W2:Y:S02]  /*0830*/  @P3 LDG.E.EL.U16 R11, [R28.64] ;  /* 0x000000061c0b3981 */ /* 0x0000a4000c2e1500 */
[----:B------:R-:W-:Y:S01]  /*0840*/  IMAD.HI R32, R39, 0x66666667, RZ ;  /* 0x6666666727207827 */ /* 0x000fe200078e02ff */
[----:B------:R-:W-:Y:S01]  /*0850*/  MOV R7, RZ ;  /* 0x000000ff00077202 */ /* 0x000fe20000000f00 */
[----:B------:R0:W2:Y:S02]  /*0860*/  @P1 LDG.E.EL R9, [R24.64] ;  /* 0x0000000618091981 */ /* 0x0000a4000c2e1900 */
[-C--:B-1----:R-:W-:Y:S01]  /*0870*/  IMAD.WIDE R30, R19, R8.reuse, c[0x0][0x178] ;  /* 0x00005e00131e7625 */ /* 0x082fe200078e0208 */
[----:B------:R-:W-:Y:S02]  /*0880*/  MOV R13, RZ ;  /* 0x000000ff000d7202 */ /* 0x000fe40000000f00 */
[--C-:B------:R-:W-:Y:S01]  /*0890*/  LOP3.LUT R41, R71, 0x80, R74.reuse, 0xfe, !PT ;  /* 0x0000008047297812 */ /* 0x100fe200078efe4a */
[----:B------:R-:W-:Y:S01]  /*08a0*/  IMAD.WIDE R26, R23, R8, c[0x0][0x180] ;  /* 0x00006000171a7625 */ /* 0x000fe200078e0208 */
[----:B------:R1:W2:Y:S01]  /*08b0*/  @P1 LDG.E.EL R14, [R30.64] ;  /* 0x000000061e0e1981 */ /* 0x0002a2000c2e1900 */
[----:B------:R-:W-:-:S02]  /*08c0*/  LOP3.LUT R45, R71, 0x90, R74, 0xfe, !PT ;  /* 0x00000090472d7812 */ /* 0x000fc400078efe4a */
[----:B0-----:R-:W-:Y:S01]  /*08d0*/  IMAD.WIDE R28, R23, R8, c[0x0][0x178] ;  /* 0x00005e00171c7625 */ /* 0x001fe200078e0208 */
[----:B------:R-:W-:Y:S01]  /*08e0*/  SHF.R.U32.HI R25, RZ, 0x1f, R32 ;  /* 0x0000001fff197819 */ /* 0x000fe20000011620 */
[----:B------:R0:W2:Y:S02]  /*08f0*/  @P4 LDG.E.EL R7, [R26.64] ;  /* 0x000000061a074981 */ /* 0x0000a4000c2e1900 */
[--C-:B------:R-:W-:Y:S01]  /*0900*/  IMAD R43, R35, UR4, R58.reuse ;  /* 0x00000004232b7c24 */ /* 0x100fe2000f8e023a */
[----:B------:R-:W-:Y:S01]  /*0910*/  ISETP.LT.AND P1, PT, R41, 0x3700, !P0 ;  /* 0x000037002900780c */ /* 0x000fe20004721270 */
[----:B------:R1:W2:Y:S01]  /*0920*/  @P4 LDG.E.EL R13, [R28.64] ;  /* 0x000000061c0d4981 */ /* 0x0002a2000c2e1900 */
[----:B------:R-:W-:Y:S01]  /*0930*/  PRMT R63, RZ, 0x7610, R63 ;  /* 0x00007610ff3f7816 */ /* 0x000fe2000000003f */
[----:B------:R-:W-:Y:S01]  /*0940*/  IMAD.WIDE R36, R43, R0, c[0x0][0x160] ;  /* 0x000058002b247625 */ /* 0x000fe200078e0200 */
[----:B------:R-:W-:Y:S02]  /*0950*/  ISETP.LT.AND P4, PT, R45, 0x3700, !P0 ;  /* 0x000037002d00780c */ /* 0x000fe40004781270 */
[----:B0-----:R-:W-:Y:S01]  /*0960*/  LEA.HI.SX32 R27, R32, R25, 0x18 ;  /* 0x00000019201b7211 */ /* 0x001fe200078fc2ff */
[----:B------:R-:W-:Y:S01]  /*0970*/  IMAD.HI R34, R33, 0x66666667, RZ ;  /* 0x6666666721227827 */ /* 0x000fe200078e02ff */
[----:B------:R-:W-:Y:S01]  /*0980*/  PRMT R19, RZ, 0x7610, R19 ;  /* 0x00007610ff137816 */ /* 0x000fe20000000013 */
[----:B------:R0:W2:Y:S02]  /*0990*/  @P2 LDG.E.EL.U16 R63, [R36.64] ;  /* 0x00000006243f2981 */ /* 0x0000a4000c2e1500 */
[----:B-1----:R-:W-:-:S02]  /*09a0*/  IMAD R29, R41, UR4, R58 ;  /* 0x00000004291d7c24 */ /* 0x002fc4000f8e023a */
[----:B------:R-:W-:Y:S01]  /*09b0*/  IMAD.WIDE R30, R43, R0, c[0x0][0x170] ;  /* 0x00005c002b1e7625 */ /* 0x000fe200078e0200 */
[----:B------:R-:W-:-:S03]  /*09c0*/  PRMT R62, RZ, 0x7610, R62 ;  /* 0x00007610ff3e7816 */ /* 0x000fc6000000003e */
[----:B------:R-:W-:Y:S01]  /*09d0*/  IMAD R43, R27, UR4, R58 ;  /* 0x000000041b2b7c24 */ /* 0x000fe2000f8e023a */
[----:B------:R-:W-:Y:S01]  /*09e0*/  SHF.R.U32.HI R51, RZ, 0x1f, R34 ;  /* 0x0000001fff337819 */ /* 0x000fe20000011622 */
[----:B------:R-:W-:Y:S01]  /*09f0*/  IMAD R49, R45, UR4, R58 ;  /* 0x000000042d317c24 */ /* 0x000fe2000f8e023a */
[----:B------:R-:W-:Y:S01]  /*0a00*/  MOV R25, RZ ;  /* 0x000000ff00197202 */ /* 0x000fe20000000f00 */
[----:B0-----:R-:W-:Y:S01]  /*0a10*/  IMAD.WIDE R36, R29, R0, c[0x0][0x160] ;  /* 0x000058001d247625 */ /* 0x001fe200078e0200 */
[----:B------:R-:W-:Y:S01]  /*0a20*/  PRMT R24, RZ, 0x7610, R24 ;  /* 0x00007610ff187816 */ /* 0x000fe20000000018 */
[----:B------:R0:W2:Y:S01]  /*0a30*/  @P2 LDG.E.EL.U16 R19, [R30.64] ;  /* 0x000000061e132981 */ /* 0x0000a2000c2e1500 */
[----:B------:R-:W-:Y:S01]  /*0a40*/  MOV R26, RZ ;  /* 0x000000ff001a7202 */ /* 0x000fe20000000f00 */
[----:B------:R-:W-:Y:S01]  /*0a50*/  IMAD.WIDE R32, R43, R8, c[0x0][0x178] ;  /* 0x00005e002b207625 */ /* 0x000fe200078e0208 */
[----:B------:R-:W-:Y:S01]  /*0a60*/  LEA.HI.SX32 R51, R34, R51, 0x18 ;  /* 0x0000003322337211 */ /* 0x000fe200078fc2ff */
[----:B------:R1:W2:Y:S02]  /*0a70*/  @P1 LDG.E.EL.U16 R62, [R36.64] ;  /* 0x00000006243e1981 */ /* 0x0002a4000c2e1500 */
[----:B------:R-:W-:Y:S01]  /*0a80*/  IMAD.WIDE R38, R49, R0, c[0x0][0x160] ;  /* 0x0000580031267625 */ /* 0x000fe200078e0200 */
[----:B------:R-:W-:Y:S01]  /*0a90*/  PRMT R27, RZ, 0x7610, R27 ;  /* 0x00007610ff1b7816 */ /* 0x000fe2000000001b */
[----:B------:R1:W2:Y:S02]  /*0aa0*/  @P6 LDG.E.EL R25, [R32.64] ;  /* 0x0000000620196981 */ /* 0x0002a4000c2e1900 */
[----:B0-----:R-:W-:Y:S01]  /*0ab0*/  IMAD.WIDE R30, R43, R8, c[0x0][0x180] ;  /* 0x000060002b1e7625 */ /* 0x001fe200078e0208 */
[----:B------:R-:W-:Y:S01]  /*0ac0*/  LOP3.LUT R43, R71, 0xa0, R74, 0xfe, !PT ;  /* 0x000000a0472b7812 */ /* 0x000fe200078efe4a */
[----:B------:R0:W2:Y:S02]  /*0ad0*/  @P4 LDG.E.EL.U16 R24, [R38.64] ;  /* 0x0000000626184981 */ /* 0x0000a4000c2e1500 */
[----:B------:R-:W-:Y:S01]  /*0ae0*/  IMAD.HI R47, R47, 0x66666667, RZ ;  /* 0x666666672f2f7827 */ /* 0x000fe200078e02ff */
[----:B------:R-:W-:Y:S01]  /*0af0*/  PRMT R23, RZ, 0x7610, R23 ;  /* 0x00007610ff177816 */ /* 0x000fe20000000017 */
[----:B------:R0:W2:Y:S02]  /*0b00*/  @P6 LDG.E.EL R26, [R30.64] ;  /* 0x000000061e1a6981 */ /* 0x0000a4000c2e1900 */
[----:B-1----:R-:W-:Y:S01]  /*0b10*/  IMAD.WIDE R36, R49, R0, c[0x0][0x170] ;  /* 0x00005c0031247625 */ /* 0x002fe200078e0200 */
[----:B------:R-:W-:-:S03]  /*0b20*/  SHF.R.U32.HI R32, RZ, 0x1f, R47 ;  /* 0x0000001fff207819 */ /* 0x000fc6000001162f */
[----:B------:R-:W-:Y:S01]  /*0b30*/  IMAD.WIDE R28, R29, R0, c[0x0][0x170] ;  /* 0x00005c001d1c7625 */ /* 0x000fe200078e0200 */
[----:B------:R-:W-:Y:S01]  /*0b40*/  ISETP.LT.AND P6, PT, R43, 0x3700, !P0 ;  /* 0x000037002b00780c */ /* 0x000fe200047c1270 */
[----:B------:R1:W2:Y:S02]  /*0b50*/  @P4 LDG.E.EL.U16 R27, [R36.64] ;  /* 0x00000006241b4981 */ /* 0x0002a4000c2e1500 */
[--C-:B0-----:R-:W-:Y:S01]  /*0b60*/  IMAD R39, R51, UR4, R58.reuse ;  /* 0x0000000433277c24 */ /* 0x101fe2000f8e023a */
[----:B------:R-:W-:Y:S01]  /*0b70*/  CS2R R30, SRZ ;  /* 0x00000000001e7805 */ /* 0x000fe2000001ff00 */
[----:B------:R0:W2:Y:S01]  /*0b80*/  @P1 LDG.E.EL.U16 R23, [R28.64] ;  /* 0x000000061c171981 */ /* 0x0000a2000c2e1500 */
[----:B------:R-:W-:Y:S02]  /*0b90*/  IMAD R53, R43, UR4, R58 ;  /* 0x000000042b357c24 */ /* 0x000fe4000f8e023a */
[----:B------:R-:W-:Y:S01]  /*0ba0*/  IMAD.WIDE R48, R39, R8, c[0x0][0x178] ;  /* 0x00005e0027307625 */ /* 0x000fe200078e0208 */
[----:B-1----:R-:W-:-:S03]  /*0bb0*/  LEA.HI.SX32 R37, R47, R32, 0x18 ;  /* 0x000000202f257211 */ /* 0x002fc600078fc2ff */
[----:B------:R-:W-:Y:S01]  /*0bc0*/  IMAD.HI R36, R35, 0x66666667, RZ ;  /* 0x6666666723247827 */ /* 0x000fe200078e02ff */
[----:B0-----:R-:W-:-:S03]  /*0bd0*/  MOV R28, RZ ;  /* 0x000000ff001c7202 */ /* 0x001fc60000000f00 */
[----:B------:R-:W-:Y:S01]  /*0be0*/  IMAD.WIDE R38, R39, R8, c[0x0][0x180] ;  /* 0x0000600027267625 */ /* 0x000fe200078e0208 */
[----:B------:R-:W-:Y:S02]  /*0bf0*/  PRMT R29, RZ, 0x7610, R29 ;  /* 0x00007610ff1d7816 */ /* 0x000fe4000000001d */
[----:B------:R-:W-:Y:S01]  /*0c00*/  LOP3.LUT R47, R71, 0xb0, R74, 0xfe, !PT ;  /* 0x000000b0472f7812 */ /* 0x000fe200078efe4a */
[----:B------:R-:W-:Y:S01]  /*0c10*/  IMAD.WIDE R50, R53, R0, c[0x0][0x160] ;  /* 0x0000580035327625 */ /* 0x000fe200078e0200 */
[----:B------:R0:W2:Y:S03]  /*0c20*/  @P5 LDG.E.EL R28, [R48.64] ;  /* 0x00000006301c5981 */ /* 0x0000a6000c2e1900 */
[----:B------:R-:W-:Y:S01]  /*0c30*/  IMAD R35, R37, UR4, R58 ;  /* 0x0000000425237c24 */ /* 0x000fe2000f8e023a */
[----:B------:R-:W-:Y:S01]  /*0c40*/  SHF.R.U32.HI R37, RZ, 0x1f, R36 ;  /* 0x0000001fff257819 */ /* 0x000fe20000011624 */
[----:B------:R1:W3:Y:S01]  /*0c50*/  @P5 LDG.E.EL R30, [R38.64] ;  /* 0x00000006261e5981 */ /* 0x0002e2000c2e1900 */
[----:B------:R-:W-:-:S02]  /*0c60*/  ISETP.LT.AND P5, PT, R47, 0x3700, !P0 ;  /* 0x000037002f00780c */ /* 0x000fc400047a1270 */
[----:B------:R-:W-:Y:S01]  /*0c70*/  LEA.HI.SX32 R37, R36, R37, 0x18 ;  /* 0x0000002524257211 */ /* 0x000fe200078fc2ff */
[----:B------:R0:W3:Y:S01]  /*0c80*/  @P6 LDG.E.EL.U16 R29, [R50.64] ;  /* 0x00000006321d6981 */ /* 0x0000e2000c2e1500 */
[----:B------:R-:W-:Y:S01]  /*0c90*/  PRMT R36, RZ, 0x7610, R36 ;  /* 0x00007610ff247816 */ /* 0x000fe20000000024 */
[----:B------:R-:W-:Y:S01]  /*0ca0*/  IMAD.WIDE R60, R35, R8, c[0x0][0x180] ;  /* 0x00006000233c7625 */ /* 0x000fe200078e0208 */
[----:B------:R-:W-:-:S03]  /*0cb0*/  MOV R32, RZ ;  /* 0x000000ff00207202 */ /* 0x000fc60000000f00 */
[--C-:B------:R-:W-:Y:S02]  /*0cc0*/  IMAD R77, R37, UR4, R58.reuse ;  /* 0x00000004254d7c24 */ /* 0x100fe4000f8e023a */
[----:B0-----:R-:W-:Y:S01]  /*0cd0*/  IMAD R51, R47, UR4, R58 ;  /* 0x000000042f337c24 */ /* 0x001fe2000f8e023a */
[----:B------:R-:W-:Y:S01]  /*0ce0*/  PRMT R33, RZ, 0x7610, R33 ;  /* 0x00007610ff217816 */ /* 0x000fe20000000021 */
[----:B-1----:R-:W-:Y:S01]  /*0cf0*/  IMAD.WIDE R38, R35, R8, c[0x0][0x178] ;  /* 0x00005e0023267625 */ /* 0x002fe200078e0208 */
[----:B------:R-:W-:Y:S01]  /*0d00*/  MOV R35, RZ ;  /* 0x000000ff00237202 */ /* 0x000fe20000000f00 */
[----:B------:R0:W3:Y:S02]  /*0d10*/  @P3 LDG.E.EL R32, [R60.64] ;  /* 0x000000063c203981 */ /* 0x0000e4000c2e1900 */
[CC--:B------:R-:W-:Y:S01]  /*0d20*/  IMAD.WIDE R54, R51.reuse, R0.reuse, c[0x0][0x160] ;  /* 0x0000580033367625 */ /* 0x0c0fe200078e0200 */
[----:B------:R-:W-:Y:S01]  /*0d30*/  MOV R37, RZ ;  /* 0x000000ff00257202 */ /* 0x000fe20000000f00 */
[----:B------:R1:W3:Y:S02]  /*0d40*/  @P3 LDG.E.EL R31, [R38.64] ;  /* 0x00000006261f3981 */ /* 0x0002e4000c2e1900 */
[----:B------:R-:W-:Y:S01]  /*0d50*/  IMAD.WIDE R50, R51, R0, c[0x0][0x170] ;  /* 0x00005c0033327625 */ /* 0x000fe200078e0200 */
[----:B------:R-:W-:-:S03]  /*0d60*/  LOP3.LUT R49, R71, 0xc0, R74, 0xfe, !PT ;  /* 0x000000c047317812 */ /* 0x000fc600078efe4a */
[CC--:B------:R-:W-:Y:S01]  /*0d70*/  IMAD.WIDE R56, R77.reuse, R8.reuse, c[0x0][0x178] ;  /* 0x00005e004d387625 */ /* 0x0c0fe200078e0208 */
[----:B------:R0:W3:Y:S03]  /*0d80*/  @P5 LDG.E.EL.U16 R36, [R50.64] ;  /* 0x0000000632245981 */ /* 0x0000e6000c2e1500 */
[----:B------:R-:W-:-:S04]  /*0d90*/  IMAD.WIDE R76, R77, R8, c[0x0][0x180] ;  /* 0x000060004d4c7625 */ /* 0x000fc800078e0208 */
[----:B------:R-:W-:Y:S01]  /*0da0*/  IMAD.HI R42, R41, 0x66666667, RZ ;  /* 0x66666667292a7827 */ /* 0x000fe200078e02ff */
[----:B------:R-:W-:Y:S01]  /*0db0*/  PRMT R34, RZ, 0x7610, R34 ;  /* 0x00007610ff227816 */ /* 0x000fe20000000022 */
[----:B------:R1:W3:Y:S01]  /*0dc0*/  @P2 LDG.E.EL R35, [R56.64] ;  /* 0x0000000638232981 */ /* 0x0002e2000c2e1900 */
[----:B0-----:R-:W-:Y:S01]  /*0dd0*/  LOP3.LUT R51, R71, 0xd0, R74, 0xfe, !PT ;  /* 0x000000d047337812 */ /* 0x001fe200078efe4a */
[----:B------:R-:W-:Y:S01]  /*0de0*/  IMAD.WIDE R52, R53, R0, c[0x0][0x170] ;  /* 0x00005c0035347625 */ /* 0x000fe200078e0200 */
[----:B------:R-:W-:Y:S01]  /*0df0*/  ISETP.LT.AND P3, PT, R49, 0x3700, !P0 ;  /* 0x000037003100780c */ /* 0x000fe20004761270 */
[----:B------:R0:W3:Y:S01]  /*0e00*/  @P2 LDG.E.EL R37, [R76.64] ;  /* 0x000000064c252981 */ /* 0x0000e2000c2e1900 */
[----:B------:R-:W-:Y:S01]  /*0e10*/  ISETP.LT.AND P2, PT, R51, 0x3700, !P0 ;  /* 0x000037003300780c */ /* 0x000fe20004741270 */
[----:B------:R-:W-:Y:S02]  /*0e20*/  IMAD.HI R46, R45, 0x66666667, RZ ;  /* 0x666666672d2e7827 */ /* 0x000fe400078e02ff */
[----:B------:R0:W3:Y:S01]  /*0e30*/  @P6 LDG.E.EL.U16 R33, [R52.64] ;  /* 0x0000000634216981 */ /* 0x0000e2000c2e1500 */
[----:B-1----:R-:W-:Y:S01]  /*0e40*/  SHF.R.U32.HI R57, RZ, 0x1f, R42 ;  /* 0x0000001fff397819 */ /* 0x002fe2000001162a */
[----:B------:R-:W-:-:S02]  /*0e50*/  IMAD R61, R51, UR4, R58 ;  /* 0x00000004333d7c24 */ /* 0x000fc4000f8e023a */
[----:B------:R1:W3:Y:S01]  /*0e60*/  @P5 LDG.E.EL.U16 R34, [R54.64] ;  /* 0x0000000636225981 */ /* 0x0002e2000c2e1500 */
[----:B------:R-:W-:Y:S01]  /*0e70*/  LEA.HI.SX32 R57, R42, R57, 0x18 ;  /* 0x000000392a397211 */ /* 0x000fe200078fc2ff */
[----:B0-----:R-:W-:Y:S01]  /*0e80*/  IMAD R53, R49, UR4, R58 ;  /* 0x0000000431357c24 */ /* 0x001fe2000f8e023a */
[----:B------:R-:W-:Y:S02]  /*0e90*/  PRMT R38, RZ, 0x7610, R38 ;  /* 0x00007610ff267816 */ /* 0x000fe40000000026 */
[----:B------:R-:W-:Y:S01]  /*0ea0*/  PRMT R39, RZ, 0x7610, R39 ;  /* 0x00007610ff277816 */ /* 0x000fe20000000027 */
[CC--:B-1----:R-:W-:Y:S01]  /*0eb0*/  IMAD.WIDE R54, R53.reuse, R0.reuse, c[0x0][0x160] ;  /* 0x0000580035367625 */ /* 0x0c2fe200078e0200 */
[----:B------:R-:W-:Y:S02]  /*0ec0*/  SHF.R.U32.HI R45, RZ, 0x1f, R46 ;  /* 0x0000001fff2d7819 */ /* 0x000fe4000001162e */
[----:B------:R-:W-:Y:S01]  /*0ed0*/  PRMT R40, RZ, 0x7610, R40 ;  /* 0x00007610ff287816 */ /* 0x000fe20000000028 */
[----:B------:R-:W-:Y:S01]  /*0ee0*/  IMAD.WIDE R52, R53, R0, c[0x0][0x170] ;  /* 0x00005c0035347625 */ /* 0x000fe200078e0200 */
[----:B------:R-:W-:Y:S01]  /*0ef0*/  LEA.HI.SX32 R45, R46, R45, 0x18 ;  /* 0x0000002d2e2d7211 */ /* 0x000fe200078fc2ff */
[----:B------:R0:W4:Y:S02]  /*0f00*/  @P3 LDG.E.EL.U16 R38, [R54.64] ;  /* 0x0000000636263981 */ /* 0x000124000c2e1500 */
[----:B------:R-:W-:-:S02]  /*0f10*/  IMAD.HI R44, R43, 0x66666667, RZ ;  /* 0x666666672b2c7827 */ /* 0x000fc400078e02ff */
[----:B------:R1:W4:Y:S02]  /*0f20*/  @P3 LDG.E.EL.U16 R39, [R52.64] ;  /* 0x0000000634273981 */ /* 0x000324000c2e1500 */
[----:B------:R-:W-:Y:S01]  /*0f30*/  IMAD.WIDE R76, R61, R0, c[0x0][0x160] ;  /* 0x000058003d4c7625 */ /* 0x000fe200078e0200 */
[----:B------:R-:W-:-:S03]  /*0f40*/  CS2R R42, SRZ ;  /* 0x00000000002a7805 */ /* 0x000fc6000001ff00 */
[----:B------:R-:W-:Y:S01]  /*0f50*/  IMAD R57, R57, UR4, R58 ;  /* 0x0000000439397c24 */ /* 0x000fe2000f8e023a */
[----:B0-----:R-:W-:Y:S01]  /*0f60*/  SHF.R.U32.HI R55, RZ, 0x1f, R44 ;  /* 0x0000001fff377819 */ /* 0x001fe2000001162c */
[----:B------:R0:W4:Y:S01]  /*0f70*/  @P2 LDG.E.EL.U16 R40, [R76.64] ;  /* 0x000000064c282981 */ /* 0x000122000c2e1500 */
[----:B------:R-:W-:Y:S01]  /*0f80*/  PRMT R41, RZ, 0x7610, R41 ;  /* 0x00007610ff297816 */ /* 0x000fe20000000029 */
[----:B-1----:R-:W-:Y:S01]  /*0f90*/  IMAD.WIDE R52, R57, R8, c[0x0][0x178] ;  /* 0x00005e0039347625 */ /* 0x002fe200078e0208 */
[----:B------:R-:W-:-:S03]  /*0fa0*/  LEA.HI.SX32 R55, R44, R55, 0x18 ;  /* 0x000000372c377211 */ /* 0x000fc600078fc2ff */
[----:B------:R-:W-:Y:S01]  /*0fb0*/  IMAD.WIDE R60, R61, R0, c[0x0][0x170] ;  /* 0x00005c003d3c7625 */ /* 0x000fe200078e0200 */
[----:B------:R1:W4:Y:S03]  /*0fc0*/  @P1 LDG.E.EL R42, [R52.64] ;  /* 0x00000006342a1981 */ /* 0x000326000c2e1900 */
[----:B0-----:R-:W-:Y:S01]  /*0fd0*/  IMAD R77, R45, UR4, R58 ;  /* 0x000000042d4d7c24 */ /* 0x001fe2000f8e023a */
[----:B------:R0:W4:Y:S01]  /*0fe0*/  @P2 LDG.E.EL.U16 R41, [R60.64] ;  /* 0x000000063c292981 */ /* 0x000122000c2e1500 */
[----:B------:R-:W-:Y:S01]  /*0ff0*/  IMAD.HI R46, R47, 0x66666667, RZ ;  /* 0x666666672f2e7827 */ /* 0x000fe200078e02ff */
[----:B------:R-:W-:-:S03]  /*1000*/  CS2R R44, SRZ ;  /* 0x00000000002c7805 */ /* 0x000fc6000001ff00 */
[----:B------:R-:W-:-:S04]  /*1010*/  IMAD.WIDE R56, R57, R8, c[0x0][0x180] ;  /* 0x0000600039387625 */ /* 0x000fc800078e0208 */
[----:B-1----:R-:W-:Y:S01]  /*1020*/  IMAD.WIDE R52, R77, R8, c[0x0][0x178] ;  /* 0x00005e004d347625 */ /* 0x002fe200078e0208 */
[----:B0-----:R-:W-:Y:S01]  /*1030*/  SHF.R.U32.HI R61, RZ, 0x1f, R46 ;  /* 0x0000001fff3d7819 */ /* 0x001fe2000001162e */
[----:B------:R0:W4:Y:S02]  /*1040*/  @P1 LDG.E.EL R43, [R56.64] ;  /* 0x00000006382b1981 */ /* 0x000124000c2e1900 */
[----:B------:R-:W-:Y:S01]  /*1050*/  IMAD.HI R50, R49, 0x66666667, RZ ;  /* 0x6666666731327827 */ /* 0x000fe200078e02ff */
[----:B------:R-:W-:Y:S01]  /*1060*/  LEA.HI.SX32 R61, R46, R61, 0x18 ;  /* 0x0000003d2e3d7211 */ /* 0x000fe200078fc2ff */
[----:B------:R1:W4:Y:S02]  /*1070*/  @P4 LDG.E.EL R44, [R52.64] ;  /* 0x00000006342c4981 */ /* 0x000324000c2e1900 */
[----:B------:R-:W-:Y:S01]  /*1080*/  IMAD R55, R55, UR4, R58 ;  /* 0x0000000437377c24 */ /* 0x000fe2000f8e023a */
[----:B------:R-:W-:-:S03]  /*1090*/  CS2R R46, SRZ ;  /* 0x00000000002e7805 */ /* 0x000fc6000001ff00 */
[----:B0-----:R-:W-:Y:S01]  /*10a0*/  IMAD.WIDE R56, R55, R8, c[0x0][0x178] ;  /* 0x00005e0037387625 */ /* 0x001fe200078e0208 */
[----:B-1----:R-:W-:-:S03]  /*10b0*/  SHF.R.U32.HI R53, RZ, 0x1f, R50 ;  /* 0x0000001fff357819 */ /* 0x002fc60000011632 */
[-C--:B------:R-:W-:Y:S01]  /*10c0*/  IMAD.WIDE R54, R55, R8.reuse, c[0x0][0x180] ;  /* 0x0000600037367625 */ /* 0x080fe200078e0208 */
[----:B------:R0:W4:Y:S01]  /*10d0*/  @P6 LDG.E.EL R46, [R56.64] ;  /* 0x00000006382e6981 */ /* 0x000122000c2e1900 */
[----:B------:R-:W-:Y:S02]  /*10e0*/  LEA.HI.SX32 R53, R50, R53, 0x18 ;  /* 0x0000003532357211 */ /* 0x000fe400078fc2ff */
[----:B------:R-:W-:Y:S01]  /*10f0*/  IMAD.HI R52, R51, 0x66666667, RZ ;  /* 0x6666666733347827 */ /* 0x000fe200078e02ff */
[----:B------:R1:W4:Y:S03]  /*1100*/  @P6 LDG.E.EL R47, [R54.64] ;  /* 0x00000006362f6981 */ /* 0x000326000c2e1900 */
[----:B------:R-:W-:Y:S01]  /*1110*/  IMAD.WIDE R76, R77, R8, c[0x0][0x180] ;  /* 0x000060004d4c7625 */ /* 0x000fe200078e0208 */
[----:B------:R-:W-:-:S03]  /*1120*/  CS2R R50, SRZ ;  /* 0x0000000000327805 */ /* 0x000fc6000001ff00 */
[----:B------:R-:W-:Y:S01]  /*1130*/  IMAD R53, R53, UR4, R58 ;  /* 0x0000000435357c24 */ /* 0x000fe2000f8e023a */
[----:B------:R5:W4:Y:S01]  /*1140*/  @P4 LDG.E.EL R45, [R76.64] ;  /* 0x000000064c2d4981 */ /* 0x000b22000c2e1900 */
[----:B-1----:R-:W-:Y:S01]  /*1150*/  SHF.R.U32.HI R55, RZ, 0x1f, R52 ;  /* 0x0000001fff377819 */ /* 0x002fe20000011634 */
[----:B------:R-:W-:Y:S01]  /*1160*/  IMAD R61, R61, UR4, R58 ;  /* 0x000000043d3d7c24 */ /* 0x000fe2000f8e023a */
[----:B------:R-:W-:Y:S01]  /*1170*/  CS2R R48, SRZ ;  /* 0x0000000000307805 */ /* 0x000fe2000001ff00 */
[----:B0-----:R-:W-:Y:S01]  /*1180*/  IMAD.WIDE R56, R53, R8, c[0x0][0x178] ;  /* 0x00005e0035387625 */ /* 0x001fe200078e0208 */
[----:B------:R-:W-:-:S03]  /*1190*/  LEA.HI.SX32 R55, R52, R55, 0x18 ;  /* 0x0000003734377211 */ /* 0x000fc600078fc2ff */
[CC--:B-----5:R-:W-:Y:S01]  /*11a0*/  IMAD.WIDE R76, R61.reuse, R8.reuse, c[0x0][0x178] ;  /* 0x00005e003d4c7625 */ /* 0x0e0fe200078e0208 */
[----:B------:R0:W5:Y:S03]  /*11b0*/  @P3 LDG.E.EL R50, [R56.64] ;  /* 0x0000000638323981 */ /* 0x000166000c2e1900 */
[-C--:B------:R-:W-:Y:S01]  /*11c0*/  IMAD.WIDE R60, R61, R8.reuse, c[0x0][0x180] ;  /* 0x000060003d3c7625 */ /* 0x080fe200078e0208 */
[----:B------:R1:W4:Y:S03]  /*11d0*/  @P5 LDG.E.EL R48, [R76.64] ;  /* 0x000000064c305981 */ /* 0x000326000c2e1900 */
[----:B------:R-:W-:Y:S01]  /*11e0*/  IMAD R55, R55, UR4, R58 ;  /* 0x0000000437377c24 */ /* 0x000fe2000f8e023a */
[----:B------:R1:W4:Y:S01]  /*11f0*/  @P5 LDG.E.EL R49, [R60.64] ;  /* 0x000000063c315981 */ /* 0x000322000c2e1900 */
[----:B0-----:R-:W-:-:S02]  /*1200*/  IMAD.WIDE R56, R53, R8, c[0x0][0x180] ;  /* 0x0000600035387625 */ /* 0x001fc400078e0208 */
[----:B------:R-:W-:Y:S02]  /*1210*/  CS2R R52, SRZ ;  /* 0x0000000000347805 */ /* 0x000fe4000001ff00 */
[CC--:B-1----:R-:W-:Y:S01]  /*1220*/  IMAD.WIDE R76, R55.reuse, R8.reuse, c[0x0][0x180] ;  /* 0x00006000374c7625 */ /* 0x0c2fe200078e0208 */
[----:B------:R0:W4:Y:S03]  /*1230*/  @P3 LDG.E.EL R51, [R56.64] ;  /* 0x0000000638333981 */ /* 0x000126000c2e1900 */
[----:B------:R-:W-:Y:S01]  /*1240*/  IMAD.WIDE R60, R55, R8, c[0x0][0x178] ;  /* 0x00005e00373c7625 */ /* 0x000fe200078e0208 */
[----:B------:R1:W4:Y:S04]  /*1250*/  @P2 LDG.E.EL R53, [R76.64] ;  /* 0x000000064c352981 */ /* 0x000328000c2e1900 */
[----:B------:R0:W5:Y:S02]  /*1260*/  @P2 LDG.E.EL R52, [R60.64] ;  /* 0x000000063c342981 */ /* 0x000164000c2e1900 */
[----:B0-----:R-:W-:-:S04]  /*1270*/  LOP3.LUT R61, R71, 0xe0, R74, 0xfe, !PT ;  /* 0x000000e0473d7812 */ /* 0x001fc800078efe4a */
[C---:B------:R-:W-:Y:S01]  /*1280*/  ISETP.LT.AND P1, PT, R61.reuse, 0x3700, !P0 ;  /* 0x000037003d00780c */ /* 0x040fe20004721270 */
[C---:B-1----:R-:W-:Y:S02]  /*1290*/  IMAD R77, R61.reuse, UR4, R58 ;  /* 0x000000043d4d7c24 */ /* 0x042fe4000f8e023a */
[----:B------:R-:W-:-:S05]  /*12a0*/  IMAD.HI R61, R61, 0x66666667, RZ ;  /* 0x666666673d3d7827 */ /* 0x000fca00078e02ff */
[----:B------:R-:W-:Y:S01]  /*12b0*/  SHF.R.U32.HI R60, RZ, 0x1f, R61 ;  /* 0x0000001fff3c7819 */ /* 0x000fe2000001163d */
[----:B------:R-:W-:Y:S01]  /*12c0*/  IMAD.WIDE R56, R77, R0, c[0x0][0x160] ;  /* 0x000058004d387625 */ /* 0x000fe200078e0200 */
[----:B------:R-:W-:Y:S02]  /*12d0*/  PRMT R54, RZ, 0x7610, R54 ;  /* 0x00007610ff367816 */ /* 0x000fe40000000036 */
[----:B------:R-:W-:Y:S01]  /*12e0*/  LEA.HI.SX32 R61, R61, R60, 0x18 ;  /* 0x0000003c3d3d7211 */ /* 0x000fe200078fc2ff */
[----:B------:R-:W-:Y:S01]  /*12f0*/  IMAD.WIDE R76, R77, R0, c[0x0][0x170] ;  /* 0x00005c004d4c7625 */ /* 0x000fe200078e0200 */
[----:B------:R-:W-:Y:S02]  /*1300*/  PRMT R55, RZ, 0x7610, R55 ;  /* 0x00007610ff377816 */ /* 0x000fe40000000037 */
[----:B------:R0:W5:Y:S01]  /*1310*/  @P1 LDG.E.EL.U16 R54, [R56.64] ;  /* 0x0000000638361981 */ /* 0x000162000c2e1500 */
[----:B------:R-:W-:-:S03]  /*1320*/  IMAD R61, R61, UR4, R58 ;  /* 0x000000043d3d7c24 */ /* 0x000fc6000f8e023a */
[----:B------:R1:W5:Y:S01]  /*1330*/  @P1 LDG.E.EL.U16 R55, [R76.64] ;  /* 0x000000064c371981 */ /* 0x000362000c2e1500 */
[----:B0-----:R-:W-:Y:S01]  /*1340*/  CS2R R56, SRZ ;  /* 0x0000000000387805 */ /* 0x001fe2000001ff00 */
[----:B-1----:R-:W-:-:S04]  /*1350*/  IMAD.WIDE R76, R61, R8, c[0x0][0x178] ;  /* 0x00005e003d4c7625 */ /* 0x002fc800078e0208 */
[----:B------:R-:W-:Y:S01]  /*1360*/  IMAD.WIDE R60, R61, R8, c[0x0][0x180] ;  /* 0x000060003d3c7625 */ /* 0x000fe200078e0208 */
[----:B------:R0:W5:Y:S04]  /*1370*/  @P1 LDG.E.EL R56, [R76.64] ;  /* 0x000000064c381981 */ /* 0x000168000c2e1900 */
[----:B------:R1:W5:Y:S01]  /*1380*/  @P1 LDG.E.EL R57, [R60.64] ;  /* 0x000000063c391981 */ /* 0x000362000c2e1900 */
[----:B0-----:R-:W-:-:S05]  /*1390*/  LOP3.LUT R77, R71, 0xf0, R74, 0xfe, !PT ;  /* 0x000000f0474d7812 */ /* 0x001fca00078efe4a */
[C---:B-1----:R-:W-:Y:S01]  /*13a0*/  IMAD.HI R60, R77.reuse, 0x66666667, RZ ;  /* 0x666666674d3c7827 */ /* 0x042fe200078e02ff */
[----:B------:R-:W-:-:S04]  /*13b0*/  ISETP.LT.AND P0, PT, R77, 0x3700, !P0 ;  /* 0x000037004d00780c */ /* 0x000fc80004701270 */
[----:B------:R-:W-:Y:S01]  /*13c0*/  SHF.R.U32.HI R59, RZ, 0x1f, R60 ;  /* 0x0000001fff3b7819 */ /* 0x000fe2000001163c */
[----:B------:R-:W-:-:S03]  /*13d0*/  IMAD R77, R77, UR4, R58 ;  /* 0x000000044d4d7c24 */ /* 0x000fc6000f8e023a */
[----:B------:R-:W-:Y:S01]  /*13e0*/  LEA.HI.SX32 R59, R60, R59, 0x18 ;  /* 0x0000003b3c3b7211 */ /* 0x000fe200078fc2ff */
[----:B------:R-:W-:-:S04]  /*13f0*/  IMAD.WIDE R60, R77, R0, c[0x0][0x160] ;  /* 0x000058004d3c7625 */ /* 0x000fc800078e0200 */
[--C-:B------:R-:W-:Y:S01]  /*1400*/  IMAD R59, R59, UR4, R58.reuse ;  /* 0x000000043b3b7c24 */ /* 0x100fe2000f8e023a */
[----:B------:R-:W-:Y:S01]  /*1410*/  PRMT R58, RZ, 0x7610, R58 ;  /* 0x00007610ff3a7816 */ /* 0x000fe2000000003a */
[----:B------:R-:W-:-:S05]  /*1420*/  IMAD.WIDE R76, R77, R0, c[0x0][0x170] ;  /* 0x00005c004d4c7625 */ /* 0x000fca00078e0200 */
[----:B------:R0:W5:Y:S02]  /*1430*/  @P0 LDG.E.EL.U16 R58, [R60.64] ;  /* 0x000000063c3a0981 */ /* 0x000164000c2e1500 */
[----:B0-----:R-:W-:Y:S02]  /*1440*/  PRMT R60, RZ, 0x7610, R60 ;  /* 0x00007610ff3c7816 */ /* 0x001fe4000000003c */
[----:B------:R-:W-:-:S04]  /*1450*/  MOV R61, RZ ;  /* 0x000000ff003d7202 */ /* 0x000fc80000000f00 */
[----:B------:R0:W5:Y:S02]  /*1460*/  @P0 LDG.E.EL.U16 R60, [R76.64] ;  /* 0x000000064c3c0981 */ /* 0x000164000c2e1500 */
[----:B0-----:R-:W-:-:S05]  /*1470*/  IMAD.WIDE R76, R59, R8, c[0x0][0x178] ;  /* 0x00005e003b4c7625 */ /* 0x001fca00078e0208 */
[----:B------:R0:W5:Y:S02]  /*1480*/  @P0 LDG.E.EL R61, [R76.64] ;  /* 0x000000064c3d0981 */ /* 0x000164000c2e1900 */
[----:B0-----:R-:W-:Y:S01]  /*1490*/  IMAD.WIDE R76, R59, R8, c[0x0][0x180] ;  /* 0x000060003b4c7625 */ /* 0x001fe200078e0208 */
[----:B------:R-:W-:-:S06]  /*14a0*/  MOV R8, RZ ;  /* 0x000000ff00087202 */ /* 0x000fcc0000000f00 */
[----:B------:R0:W5:Y:S01]  /*14b0*/  @P0 LDG.E.EL R8, [R76.64] ;  /* 0x000000064c080981 */ /* 0x000162000c2e1900 */
[----:B--2---:R-:W-:Y:S01]  /*14c0*/  HADD2.F32 R3, -RZ, R3.H0_H0 ;  /* 0x20000003ff037230 */ /* 0x004fe20000004100 */
[----:B------:R-:W-:-:S05]  /*14d0*/  LOP3.LUT R59, R5, 0xff, RZ, 0xc0, !PT ;  /* 0x000000ff053b7812 */ /* 0x000fca00078ec0ff */
[----:B------:R-:W-:Y:S04]  /*14e0*/  STS [R59.X8], R3 ;  /* 0x000000033b007388 */ /* 0x000fe80000008800 */
[----:B------:R-:W-:Y:S06]  /*14f0*/  BAR.SYNC 0x0 ;  /* 0x0000000000007b1d */ /* 0x000fec0000000000 */
[----:B------:R-:W1:Y:S01]  /*1500*/  LDS R3, [R74.X8] ;  /* 0x000000004a037984 */ /* 0x000e620000008800 */
[----:B------:R-:W-:-:S02]  /*1510*/  HADD2.F32 R70, -RZ, R70.H0_H0 ;  /* 0x20000046ff467230 */ /* 0x000fc40000004100 */
[----:B------:R-:W-:-:S03]  /*1520*/  HADD2.F32 R18, -RZ, R18.H0_H0 ;  /* 0x20000012ff127230 */ /* 0x000fc60000004100 */
[----:B-1----:R-:W-:-:S04]  /*1530*/  FADD R3, R3, R70 ;  /* 0x0000004603037221 */ /* 0x002fc80000000000 */
[----:B------:R-:W-:Y:S01]  /*1540*/  FFMA R18, R18, 0.125, R3 ;  /* 0x3e00000012127823 */ /* 0x000fe20000000003 */
[----:B------:R-:W-:-:S06]  /*1550*/  LOP3.LUT R3, R74, 0x10, RZ, 0xfc, !PT ;  /* 0x000000104a037812 */ /* 0x000fcc00078efcff */
[----:B------:R-:W1:Y:S01]  /*1560*/  LDS R3, [R3.X8] ;  /* 0x0000000003037984 */ /* 0x000e620000008800 */
[----:B0-----:R-:W-:Y:S01]  /*1570*/  MOV R76, 0x3acccccd ;  /* 0x3acccccd004c7802 */ /* 0x001fe20000000f00 */
[----:B---3--:R-:W-:Y:S02]  /*1580*/  HADD2.F32 R70, -RZ, R69.H0_H0 ;  /* 0x20000045ff467230 */ /* 0x008fe40000004100 */
[----:B------:R-:W-:Y:S01]  /*1590*/  HADD2.F32 R75, -RZ, R20.H0_H0 ;  /* 0x20000014ff4b7230 */ /* 0x000fe20000004100 */
[----:B------:R-:W-:Y:S01]  /*15a0*/  LOP3.LUT R20, R74, 0x30, RZ, 0xfc, !PT ;  /* 0x000000304a147812 */ /* 0x000fe200078efcff */
[----:B------:R-:W-:-:S05]  /*15b0*/  FFMA R16, R16, R76, 9.9999997473787516356e-06 ;  /* 0x3727c5ac10107423 */ /* 0x000fca000000004c */
[----:B------:R-:W0:Y:S01]  /*15c0*/  LDS R20, [R20.X8] ;  /* 0x0000000014147984 */ /* 0x000e220000008800 */
[----:B------:R-:W2:Y:S01]  /*15d0*/  MUFU.RSQ R16, R16 ;  /* 0x0000001000107308 */ /* 0x000ea20000001400 */
[----:B------:R-:W-:Y:S01]  /*15e0*/  LOP3.LUT R69, R74, 0x20, RZ, 0xfc, !PT ;  /* 0x000000204a457812 */ /* 0x000fe200078efcff */
[----:B------:R-:W-:-:S05]  /*15f0*/  FFMA R17, R17, R76, 9.9999997473787516356e-06 ;  /* 0x3727c5ac11117423 */ /* 0x000fca000000004c */
[----:B------:R-:W-:Y:S01]  /*1600*/  LDS R69, [R69.X8] ;  /* 0x0000000045457984 */ /* 0x000fe20000008800 */
[----:B-1----:R-:W-:Y:S01]  /*1610*/  FADD R70, R3, R70 ;  /* 0x0000004603467221 */ /* 0x002fe20000000000 */
[----:B------:R-:W-:-:S03]  /*1620*/  LOP3.LUT R3, R74, 0x40, RZ, 0xfc, !PT ;  /* 0x000000404a037812 */ /* 0x000fc600078efcff */
[----:B------:R-:W-:-:S03]  /*1630*/  FFMA R75, R75, 0.125, R70 ;  /* 0x3e0000004b4b7823 */ /* 0x000fc60000000046 */
[----:B------:R-:W1:Y:S01]  /*1640*/  LDS R3, [R3.X8] ;  /* 0x0000000003037984 */ /* 0x000e620000008800 */
[----:B------:R-:W-:Y:S01]  /*1650*/  FADD R75, R75, -R6 ;  /* 0x800000064b4b7221 */ /* 0x000fe20000000000 */
[----:B------:R-:W-:-:S06]  /*1660*/  LOP3.LUT R6, R74, 0x50, RZ, 0xfc, !PT ;  /* 0x000000504a067812 */ /* 0x000fcc00078efcff */
[----:B------:R-:W3:Y:S01]  /*1670*/  LDS R6, [R6.X8] ;  /* 0x0000000006067984 */ /* 0x000ee20000008800 */
[----:B--2---:R-:W-:Y:S01]  /*1680*/  FMUL R75, R16, R75 ;  /* 0x0000004b104b7220 */ /* 0x004fe20000400000 */
[----:B------:R-:W-:Y:S01]  /*1690*/  HADD2.F32 R16, -RZ, R15.H0_H0 ;  /* 0x2000000fff107230 */ /* 0x000fe20000004100 */
[----:B------:R-:W-:Y:S01]  /*16a0*/  LOP3.LUT R15, R74, 0x60, RZ, 0xfc, !PT ;  /* 0x000000604a0f7812 */ /* 0x000fe200078efcff */
[----:B------:R-:W2:Y:S05]  /*16b0*/  MUFU.RSQ R17, R17 ;  /* 0x0000001100117308 */ /* 0x000eaa0000001400 */
[----:B------:R-:W4:Y:S01]  /*16c0*/  LDS R15, [R15.X8] ;  /* 0x000000000f0f7984 */ /* 0x000f220000008800 */
[----:B------:R-:W-:Y:S01]  /*16d0*/  FADD R18, R18, -R21 ;  /* 0x8000001512127221 */ /* 0x000fe20000000000 */
[----:B------:R-:W-:-:S02]  /*16e0*/  HADD2.F32 R67, -RZ, R67.H0_H0 ;  /* 0x20000043ff437230 */ /* 0x000fc40000004100 */
[----:B------:R-:W-:Y:S01]  /*16f0*/  HADD2.F32 R66, -RZ, R66.H0_H0 ;  /* 0x20000042ff427230 */ /* 0x000fe20000004100 */
[----:B------:R-:W-:Y:S02]  /*1700*/  FFMA R7, R7, R76, 9.9999997473787516356e-06 ;  /* 0x3727c5ac07077423 */ /* 0x000fe4000000004c */
[----:B0-----:R-:W-:Y:S01]  /*1710*/  FADD R20, R20, R67 ;  /* 0x0000004314147221 */ /* 0x001fe20000000000 */
[----:B--2---:R-:W-:Y:S01]  /*1720*/  FMUL R18, R17, R18 ;  /* 0x0000001211127220 */ /* 0x004fe20000400000 */
[----:B------:R-:W-:Y:S02]  /*1730*/  HADD2.F32 R17, -RZ, R10.H0_H0 ;  /* 0x2000000aff117230 */ /* 0x000fe40000004100 */
[----:B------:R-:W-:Y:S02]  /*1740*/  HADD2.F32 R12, -RZ, R12.H0_H0 ;  /* 0x2000000cff0c7230 */ /* 0x000fe40000004100 */
[----:B------:R-:W-:Y:S01]  /*1750*/  HADD2.F32 R65, -RZ, R65.H0_H0 ;  /* 0x20000041ff417230 */ /* 0x000fe20000004100 */
[----:B------:R-:W-:Y:S01]  /*1760*/  FFMA R20, R17, 0.125, R20 ;  /* 0x3e00000011147823 */ /* 0x000fe20000000014 */
[----:B------:R-:W0:Y:S01]  /*1770*/  MUFU.RSQ R7, R7 ;  /* 0x0000000700077308 */ /* 0x000e220000001400 */
[----:B-1----:R-:W-:-:S02]  /*1780*/  FADD R3, R3, R66 ;  /* 0x0000004203037221 */ /* 0x002fc40000000000 */
[----:B------:R-:W-:Y:S01]  /*1790*/  FADD R20, R20, -R13 ;  /* 0x8000000d14147221 */ /* 0x000fe20000000000 */
[----:B------:R-:W-:Y:S01]  /*17a0*/  HADD2.F32 R13, -RZ, R22.H0_H0 ;  /* 0x20000016ff0d7230 */ /* 0x000fe20000004100 */
[----:B------:R-:W-:Y:S01]  /*17b0*/  FFMA R12, R12, 0.125, R3 ;  /* 0x3e0000000c0c7823 */ /* 0x000fe20000000003 */
[----:B------:R-:W-:Y:S01]  /*17c0*/  LOP3.LUT R3, R74, 0x90, RZ, 0xfc, !PT ;  /* 0x000000904a037812 */ /* 0x000fe200078efcff */
[----:B------:R-:W-:Y:S01]  /*17d0*/  FFMA R9, R9, R76, 9.9999997473787516356e-06 ;  /* 0x3727c5ac09097423 */ /* 0x000fe2000000004c */
[----:B---3--:R-:W-:Y:S01]  /*17e0*/  FADD R6, R6, R65 ;  /* 0x0000004106067221 */ /* 0x008fe20000000000 */
[----:B----4-:R-:W-:-:S03]  /*17f0*/  HADD2.F32 R68, -RZ, R68.H0_H0 ;  /* 0x20000044ff447230 */ /* 0x010fc60000004100 */
[----:B------:R-:W1:Y:S01]  /*1800*/  LDS R3, [R3.X8] ;  /* 0x0000000003037984 */ /* 0x000e620000008800 */
[----:B------:R-:W-:Y:S01]  /*1810*/  FFMA R13, R13, 0.125, R6 ;  /* 0x3e0000000d0d7823 */ /* 0x000fe20000000006 */
[----:B------:R-:W-:Y:S01]  /*1820*/  LOP3.LUT R6, R74, 0xb0, RZ, 0xfc, !PT ;  /* 0x000000b04a067812 */ /* 0x000fe200078efcff */
[----:B------:R-:W2:Y:S01]  /*1830*/  MUFU.RSQ R9, R9 ;  /* 0x0000000900097308 */ /* 0x000ea20000001400 */
[----:B------:R-:W-:Y:S01]  /*1840*/  HADD2.F32 R64, -RZ, R64.H0_H0 ;  /* 0x20000040ff407230 */ /* 0x000fe20000004100 */
[----:B------:R-:W-:Y:S01]  /*1850*/  FADD R69, R69, R68 ;  /* 0x0000004445457221 */ /* 0x000fe20000000000 */
[----:B0-----:R-:W-:Y:S02]  /*1860*/  FMUL R7, R7, R20 ;  /* 0x0000001407077220 */ /* 0x001fe40000400000 */
[----:B------:R-:W0:Y:S01]  /*1870*/  LDS R6, [R6.X8] ;  /* 0x0000000006067984 */ /* 0x000e220000008800 */
[----:B------:R-:W-:Y:S01]  /*1880*/  HADD2.F32 R20, -RZ, R11.H0_H0 ;  /* 0x2000000bff147230 */ /* 0x000fe20000004100 */
[----:B------:R-:W-:Y:S01]  /*1890*/  FFMA R69, R16, 0.125, R69 ;  /* 0x3e00000010457823 */ /* 0x000fe20000000045 */
[----:B------:R-:W-:Y:S01]  /*18a0*/  FADD R15, R15, R64 ;  /* 0x000000400f0f7221 */ /* 0x000fe20000000000 */
[----:B------:R-:W-:Y:S01]  /*18b0*/  FADD R25, R12, -R25 ;  /* 0x800000190c197221 */ /* 0x000fe20000000000 */
[----:B------:R-:W-:Y:S01]  /*18c0*/  LOP3.LUT R10, R74, 0xa0, RZ, 0xfc, !PT ;  /* 0x000000a04a0a7812 */ /* 0x000fe200078efcff */
[----:B------:R-:W-:Y:S01]  /*18d0*/  FADD R14, R69, -R14 ;  /* 0x8000000e450e7221 */ /* 0x000fe20000000000 */
[----:B------:R-:W-:Y:S01]  /*18e0*/  FFMA R20, R20, 0.125, R15 ;  /* 0x3e00000014147823 */ /* 0x000fe2000000000f */
[----:B------:R-:W-:-:S02]  /*18f0*/  LOP3.LUT R11, R5, 0xf, RZ, 0xc0, !PT ;  /* 0x0000000f050b7812 */ /* 0x000fc400078ec0ff */
[----:B------:R-:W-:Y:S01]  /*1900*/  LOP3.LUT R12, R74, 0xc0, RZ, 0xfc, !PT ;  /* 0x000000c04a0c7812 */ /* 0x000fe200078efcff */
[----:B--2---:R-:W-:Y:S01]  /*1910*/  FMUL R14, R9, R14 ;  /* 0x0000000e090e7220 */ /* 0x004fe20000400000 */
[----:B------:R-:W-:Y:S01]  /*1920*/  FADD R31, R20, -R31 ;  /* 0x8000001f141f7221 */ /* 0x000fe20000000000 */
[C---:B------:R-:W-:Y:S01]  /*1930*/  LOP3.LUT R16, R74.reuse, 0x70, RZ, 0xfc, !PT ;  /* 0x000000704a107812 */ /* 0x040fe200078efcff */
[----:B------:R-:W-:Y:S01]  /*1940*/  IMAD R20, R11, 0x101, R74 ;  /* 0x000001010b147824 */ /* 0x000fe200078e024a */
[C---:B------:R-:W-:Y:S01]  /*1950*/  LOP3.LUT R9, R74.reuse, 0x80, RZ, 0xfc, !PT ;  /* 0x000000804a097812 */ /* 0x040fe200078efcff */
[----:B------:R-:W2:Y:S01]  /*1960*/  LDS R10, [R10.X8] ;  /* 0x000000000a0a7984 */ /* 0x000ea20000008800 */
[C---:B------:R-:W-:Y:S02]  /*1970*/  LOP3.LUT R17, R74.reuse, 0xd0, RZ, 0xfc, !PT ;  /* 0x000000d04a117812 */ /* 0x040fe400078efcff */
[C---:B------:R-:W-:Y:S01]  /*1980*/  LOP3.LUT R15, R74.reuse, 0xe0, RZ, 0xfc, !PT ;  /* 0x000000e04a0f7812 */ /* 0x040fe200078efcff */
[----:B------:R-:W3:Y:S01]  /*1990*/  LDS R12, [R12.X8] ;  /* 0x000000000c0c7984 */ /* 0x000ee20000008800 */
[----:B------:R-:W-:-:S03]  /*19a0*/  LOP3.LUT R74, R74, 0xf0, RZ, 0xfc, !PT ;  /* 0x000000f04a4a7812 */ /* 0x000fc600078efcff */
[----:B------:R-:W4:Y:S04]  /*19b0*/  LDS R16, [R16.X8] ;  /* 0x0000000010107984 */ /* 0x000f280000008800 */
[----:B------:R-:W4:Y:S04]  /*19c0*/  LDS R9, [R9.X8] ;  /* 0x0000000009097984 */ /* 0x000f280000008800 */
[----:B------:R-:W4:Y:S04]  /*19d0*/  LDS R17, [R17.X8] ;  /* 0x0000000011117984 */ /* 0x000f280000008800 */
[----:B------:R-:W4:Y:S04]  /*19e0*/  LDS R15, [R15.X8] ;  /* 0x000000000f0f7984 */ /* 0x000f280000008800 */
[----:B------:R-:W4:Y:S01]  /*19f0*/  LDS R74, [R74.X8] ;  /* 0x000000004a4a7984 */ /* 0x000f220000008800 */
[----:B------:R-:W-:-:S02]  /*1a00*/  HADD2.F32 R24, -RZ, R24.H0_H0 ;  /* 0x20000018ff187230 */ /* 0x000fc40000004100 */
[----:B------:R-:W-:Y:S01]  /*1a10*/  HADD2.F32 R36, -RZ, R36.H0_H0 ;  /* 0x20000024ff247230 */ /* 0x000fe20000004100 */
[-C--:B------:R-:W-:Y:S01]  /*1a20*/  FFMA R26, R26, R76.reuse, 9.9999997473787516356e-06 ;  /* 0x3727c5ac1a1a7423 */ /* 0x080fe2000000004c */
[----:B------:R-:W-:Y:S01]  /*1a30*/  HADD2.F32 R29, -RZ, R29.H0_H0 ;  /* 0x2000001dff1d7230 */ /* 0x000fe20000004100 */
[----:B-1----:R-:W-:Y:S01]  /*1a40*/  FADD R24, R3, R24 ;  /* 0x0000001803187221 */ /* 0x002fe20000000000 */
[----:B------:R-:W-:Y:S01]  /*1a50*/  HADD2.F32 R3, -RZ, R34.H0_H0 ;  /* 0x20000022ff037230 */ /* 0x000fe20000004100 */
[-C--:B------:R-:W-:Y:S01]  /*1a60*/  FFMA R30, R30, R76.reuse, 9.9999997473787516356e-06 ;  /* 0x3727c5ac1e1e7423 */ /* 0x080fe2000000004c */
[-C--:B------:R-:W-:Y:S01]  /*1a70*/  FFMA R32, R32, R76.reuse, 9.9999997473787516356e-06 ;  /* 0x3727c5ac20207423 */ /* 0x080fe2000000004c */
[-C--:B------:R-:W-:Y:S01]  /*1a80*/  FFMA R37, R37, R76.reuse, 9.9999997473787516356e-06 ;  /* 0x3727c5ac25257423 */ /* 0x080fe2000000004c */
[-C--:B------:R-:W-:Y:S01]  /*1a90*/  FFMA R43, R43, R76.reuse, 9.9999997473787516356e-06 ;  /* 0x3727c5ac2b2b7423 */ /* 0x080fe2000000004c */
[----:B0-----:R-:W-:Y:S01]  /*1aa0*/  FADD R3, R6, R3 ;  /* 0x0000000306037221 */ /* 0x001fe20000000000 */
[-C--:B------:R-:W-:Y:S01]  /*1ab0*/  FFMA R45, R45, R76.reuse, 9.9999997473787516356e-06 ;  /* 0x3727c5ac2d2d7423 */ /* 0x080fe2000000004c */
[-C--:B------:R-:W-:Y:S01]  /*1ac0*/  FFMA R47, R47, R76.reuse, 9.9999997473787516356e-06 ;  /* 0x3727c5ac2f2f7423 */ /* 0x080fe2000000004c */
[-C--:B------:R-:W-:Y:S01]  /*1ad0*/  FFMA R49, R49, R76.reuse, 9.9999997473787516356e-06 ;  /* 0x3727c5ac31317423 */ /* 0x080fe2000000004c */
[----:B------:R-:W-:Y:S01]  /*1ae0*/  FFMA R3, R36, 0.125, R3 ;  /* 0x3e00000024037823 */ /* 0x000fe20000000003 */
[-C--:B------:R-:W-:Y:S01]  /*1af0*/  FFMA R51, R51, R76.reuse, 9.9999997473787516356e-06 ;  /* 0x3727c5ac33337423 */ /* 0x080fe2000000004c */
[-C--:B------:R-:W-:Y:S01]  /*1b00*/  FFMA R53, R53, R76.reuse, 9.9999997473787516356e-06 ;  /* 0x3727c5ac35357423 */ /* 0x080fe2000000004c */
[----:B-----5:R-:W-:Y:S01]  /*1b10*/  FFMA R57, R57, R76, 9.9999997473787516356e-06 ;  /* 0x3727c5ac39397423 */ /* 0x020fe2000000004c */
[----:B------:R-:W-:Y:S01]  /*1b20*/  FADD R48, R3, -R48 ;  /* 0x8000003003307221 */ /* 0x000fe20000000000 */
[----:B------:R-:W-:Y:S01]  /*1b30*/  HADD2.F32 R3, -RZ, R38.H0_H0 ;  /* 0x20000026ff037230 */ /* 0x000fe20000004100 */
[----:B--2---:R-:W-:Y:S01]  /*1b40*/  FADD R10, R10, R29 ;  /* 0x0000001d0a0a7221 */ /* 0x004fe20000000000 */
[----:B------:R-:W-:Y:S01]  /*1b50*/  HADD2.F32 R33, -RZ, R33.H0_H0 ;  /* 0x20000021ff217230 */ /* 0x000fe20000004100 */
[----:B------:R-:W0:Y:S01]  /*1b60*/  MUFU.RSQ R26, R26 ;  /* 0x0000001a001a7308 */ /* 0x000e220000001400 */
[----:B------:R-:W-:Y:S01]  /*1b70*/  HADD2.F32 R63, -RZ, R63.H0_H0 ;  /* 0x2000003fff3f7230 */ /* 0x000fe20000004100 */
[----:B---3--:R-:W-:Y:S01]  /*1b80*/  FADD R12, R12, R3 ;  /* 0x000000030c0c7221 */ /* 0x008fe20000000000 */
[----:B------:R-:W-:-:S02]  /*1b90*/  HADD2.F32 R62, -RZ, R62.H0_H0 ;  /* 0x2000003eff3e7230 */ /* 0x000fc40000004100 */
[----:B------:R-:W-:Y:S02]  /*1ba0*/  HADD2.F32 R40, -RZ, R40.H0_H0 ;  /* 0x20000028ff287230 */ /* 0x000fe40000004100 */
[----:B------:R-:W-:Y:S01]  /*1bb0*/  HADD2.F32 R54, -RZ, R54.H0_H0 ;  /* 0x20000036ff367230 */ /* 0x000fe20000004100 */
[----:B------:R-:W1:Y:S01]  /*1bc0*/  MUFU.RSQ R30, R30 ;  /* 0x0000001e001e7308 */ /* 0x000e620000001400 */
[----:B------:R-:W-:Y:S01]  /*1bd0*/  FFMA R33, R33, 0.125, R10 ;  /* 0x3e00000021217823 */ /* 0x000fe2000000000a */
[----:B------:R-:W-:Y:S02]  /*1be0*/  HADD2.F32 R19, -RZ, R19.H0_H0 ;  /* 0x20000013ff137230 */ /* 0x000fe40000004100 */
[----:B------:R-:W-:Y:S02]  /*1bf0*/  HADD2.F32 R22, -RZ, R23.H0_H0 ;  /* 0x20000017ff167230 */ /* 0x000fe40000004100 */
[----:B------:R-:W-:Y:S02]  /*1c00*/  HADD2.F32 R27, -RZ, R27.H0_H0 ;  /* 0x2000001bff1b7230 */ /* 0x000fe40000004100 */
[----:B------:R-:W-:Y:S01]  /*1c10*/  HADD2.F32 R39, -RZ, R39.H0_H0 ;  /* 0x20000027ff277230 */ /* 0x000fe20000004100 */
[----:B------:R-:W2:Y:S01]  /*1c20*/  MUFU.RSQ R32, R32 ;  /* 0x0000002000207308 */ /* 0x000ea20000001400 */
[----:B------:R-:W-:Y:S01]  /*1c30*/  HADD2.F32 R3, -RZ, R58.H0_H0 ;  /* 0x2000003aff037230 */ /* 0x000fe20000004100 */
[----:B----4-:R-:W-:Y:S01]  /*1c40*/  FADD R16, R16, R63 ;  /* 0x0000003f10107221 */ /* 0x010fe20000000000 */
[----:B------:R-:W-:Y:S01]  /*1c50*/  HADD2.F32 R10, -RZ, R41.H0_H0 ;  /* 0x20000029ff0a7230 */ /* 0x000fe20000004100 */
[----:B------:R-:W-:Y:S01]  /*1c60*/  FADD R9, R9, R62 ;  /* 0x0000003e09097221 */ /* 0x000fe20000000000 */
[----:B------:R-:W-:-:S02]  /*1c70*/  HADD2.F32 R6, -RZ, R55.H0_H0 ;  /* 0x20000037ff067230 */ /* 0x000fc40000004100 */
[----:B------:R-:W-:Y:S01]  /*1c80*/  HADD2.F32 R60, -RZ, R60.H0_H0 ;  /* 0x2000003cff3c7230 */ /* 0x000fe20000004100 */
[----:B------:R-:W3:Y:S01]  /*1c90*/  MUFU.RSQ R37, R37 ;  /* 0x0000002500257308 */ /* 0x000ee20000001400 */
[----:B------:R-:W-:Y:S01]  /*1ca0*/  FADD R17, R17, R40 ;  /* 0x0000002811117221 */ /* 0x000fe20000000000 */
[----:B------:R-:W-:Y:S01]  /*1cb0*/  FADD R15, R15, R54 ;  /* 0x000000360f0f7221 */ /* 0x000fe20000000000 */
[----:B------:R-:W-:Y:S01]  /*1cc0*/  FADD R3, R74, R3 ;  /* 0x000000034a037221 */ /* 0x000fe20000000000 */
[----:B------:R-:W-:Y:S01]  /*1cd0*/  FADD R13, R13, -R28 ;  /* 0x8000001c0d0d7221 */ /* 0x000fe20000000000 */
[----:B------:R-:W-:Y:S06]  /*1ce0*/  BAR.SYNC 0x0 ;  /* 0x0000000000007b1d */ /* 0x000fec0000000000 */
[----:B------:R-:W4:Y:S08]  /*1cf0*/  MUFU.RSQ R43, R43 ;  /* 0x0000002b002b7308 */ /* 0x000f300000001400 */
[----:B------:R-:W5:Y:S01]  /*1d00*/  MUFU.RSQ R45, R45 ;  /* 0x0000002d002d7308 */ /* 0x000f620000001400 */
[----:B------:R-:W-:-:S07]  /*1d10*/  FFMA R8, R8, R76, 9.9999997473787516356e-06 ;  /* 0x3727c5ac08087423 */ /* 0x000fce000000004c */
[----:B------:R-:W0:Y:S08]  /*1d20*/  MUFU.RSQ R47, R47 ;  /* 0x0000002f002f7308 */ /* 0x000e300000001400 */
[----:B------:R-:W0:Y:S08]  /*1d30*/  MUFU.RSQ R49, R49 ;  /* 0x0000003100317308 */ /* 0x000e300000001400 */
[----:B------:R-:W0:Y:S08]  /*1d40*/  MUFU.RSQ R51, R51 ;  /* 0x0000003300337308 */ /* 0x000e300000001400 */
[----:B------:R-:W0:Y:S08]  /*1d50*/  MUFU.RSQ R53, R53 ;  /* 0x0000003500357308 */ /* 0x000e300000001400 */
[----:B------:R-:W0:Y:S08]  /*1d60*/  MUFU.RSQ R57, R57 ;  /* 0x0000003900397308 */ /* 0x000e300000001400 */
[----:B------:R-:W0:Y:S01]  /*1d70*/  MUFU.RSQ R8, R8 ;  /* 0x0000000800087308 */ /* 0x000e220000001400 */
[----:B------:R-:W-:Y:S01]  /*1d80*/  FFMA R16, R19, 0.125, R16 ;  /* 0x3e00000013107823 */ /* 0x000fe20000000010 */
[----:B------:R-:W-:Y:S01]  /*1d90*/  FFMA R9, R22, 0.125, R9 ;  /* 0x3e00000016097823 */ /* 0x000fe20000000009 */
[----:B------:R-:W-:Y:S01]  /*1da0*/  FFMA R27, R27, 0.125, R24 ;  /* 0x3e0000001b1b7823 */ /* 0x000fe20000000018 */
[----:B------:R-:W-:Y:S01]  /*1db0*/  FFMA R39, R39, 0.125, R12 ;  /* 0x3e00000027277823 */ /* 0x000fe2000000000c */
[----:B------:R-:W-:Y:S01]  /*1dc0*/  FFMA R17, R10, 0.125, R17 ;  /* 0x3e0000000a117823 */ /* 0x000fe20000000011 */
[----:B------:R-:W-:Y:S01]  /*1dd0*/  FFMA R15, R6, 0.125, R15 ;  /* 0x3e000000060f7823 */ /* 0x000fe2000000000f */
[----:B------:R-:W-:Y:S01]  /*1de0*/  FFMA R60, R60, 0.125, R3 ;  /* 0x3e0000003c3c7823 */ /* 0x000fe20000000003 */
[----:B------:R-:W-:Y:S01]  /*1df0*/  FADD R16, R16, -R35 ;  /* 0x8000002310107221 */ /* 0x000fe20000000000 */
[----:B------:R-:W-:Y:S01]  /*1e00*/  FADD R42, R9, -R42 ;  /* 0x8000002a092a7221 */ /* 0x000fe20000000000 */
[----:B------:R-:W-:Y:S01]  /*1e10*/  FADD R44, R27, -R44 ;  /* 0x8000002c1b2c7221 */ /* 0x000fe20000000000 */
[----:B------:R-:W-:Y:S01]  /*1e20*/  FADD R46, R33, -R46 ;  /* 0x8000002e212e7221 */ /* 0x000fe20000000000 */
[----:B------:R-:W-:Y:S01]  /*1e30*/  FADD R50, R39, -R50 ;  /* 0x8000003227327221 */ /* 0x000fe20000000000 */
[----:B------:R-:W-:Y:S01]  /*1e40*/  FADD R52, R17, -R52 ;  /* 0x8000003411347221 */ /* 0x000fe20000000000 */
[----:B------:R-:W-:Y:S01]  /*1e50*/  FADD R56, R15, -R56 ;  /* 0x800000380f387221 */ /* 0x000fe20000000000 */
[----:B------:R-:W-:Y:S01]  /*1e60*/  FADD R61, R60, -R61 ;  /* 0x8000003d3c3d7221 */ /* 0x000fe20000000000 */
[----:B------:R-:W-:Y:S01]  /*1e70*/  SHF.L.U32 R6, R5, 0x3, RZ ;  /* 0x0000000305067819 */ /* 0x000fe200000006ff */
[----:B0-----:R-:W-:Y:S01]  /*1e80*/  FMUL R25, R26, R25 ;  /* 0x000000191a197220 */ /* 0x001fe20000400000 */
[----:B-1----:R-:W-:Y:S01]  /*1e90*/  FMUL R13, R30, R13 ;  /* 0x0000000d1e0d7220 */ /* 0x002fe20000400000 */
[----:B--2---:R-:W-:Y:S01]  /*1ea0*/  FMUL R31, R32, R31 ;  /* 0x0000001f201f7220 */ /* 0x004fe20000400000 */
[----:B---3--:R-:W-:Y:S01]  /*1eb0*/  FMUL R37, R37, R16 ;  /* 0x0000001025257220 */ /* 0x008fe20000400000 */
[----:B----4-:R-:W-:Y:S01]  /*1ec0*/  FMUL R43, R43, R42 ;  /* 0x0000002a2b2b7220 */ /* 0x010fe20000400000 */
[----:B-----5:R-:W-:Y:S01]  /*1ed0*/  FMUL R45, R45, R44 ;  /* 0x0000002c2d2d7220 */ /* 0x020fe20000400000 */
[----:B------:R-:W-:Y:S01]  /*1ee0*/  FMUL R47, R47, R46 ;  /* 0x0000002e2f2f7220 */ /* 0x000fe20000400000 */
[----:B------:R-:W-:Y:S01]  /*1ef0*/  FMUL R49, R49, R48 ;  /* 0x0000003031317220 */ /* 0x000fe20000400000 */
[----:B------:R-:W-:Y:S01]  /*1f00*/  FMUL R51, R51, R50 ;  /* 0x0000003233337220 */ /* 0x000fe20000400000 */
[----:B------:R-:W-:Y:S01]  /*1f10*/  FMUL R53, R53, R52 ;  /* 0x0000003435357220 */ /* 0x000fe20000400000 */
[----:B------:R-:W-:Y:S01]  /*1f20*/  FMUL R57, R57, R56 ;  /* 0x0000003839397220 */ /* 0x000fe20000400000 */
[----:B------:R-:W-:Y:S01]  /*1f30*/  FMUL R61, R8, R61 ;  /* 0x0000003d083d7220 */ /* 0x000fe20000400000 */
[----:B------:R-:W-:Y:S01]  /*1f40*/  LOP3.LUT R6, R6, 0xf8, RZ, 0xe2, !PT ;  /* 0x000000f806067812 */ /* 0x000fe200078ee2ff */
[----:B------:R-:W-:Y:S03]  /*1f50*/  STS [R20.X4], R18 ;  /* 0x0000001214007388 */ /* 0x000fe60000004800 */
[----:B------:R-:W-:Y:S01]  /*1f60*/  IADD3 R71, R71, R6, RZ ;  /* 0x0000000647477210 */ /* 0x000fe20007ffe0ff */
[----:B------:R-:W-:Y:S04]  /*1f70*/  STS [R20.X4+0x40], R75 ;  /* 0x0000404b14007388 */ /* 0x000fe80000004800 */
        /* <DEDUP_REMOVED lines=14> */
[----:B------:R-:W-:Y:S06]  /*2060*/  BAR.SYNC 0x0 ;  /* 0x0000000000007b1d */ /* 0x000fec0000000000 */
[----:B------:R-:W0:Y:S04]  /*2070*/  LDS R14, [R59.X4+0x808] ;  /* 0x000808003b0e7984 */ /* 0x000e280000004800 */
[----:B------:R-:W1:Y:S01]  /*2080*/  LDS R16, [R59.X4+0xc0c] ;  /* 0x000c0c003b107984 */ /* 0x000e620000004800 */
[----:B------:R-:W-:-:S03]  /*2090*/  IMAD.HI R3, R71, 0x66666667, RZ ;  /* 0x6666666747037827 */ /* 0x000fc600078e02ff */
[----:B------:R-:W2:Y:S04]  /*20a0*/  LDS R5, [R59.X4] ;  /* 0x000000003b057984 */ /* 0x000ea80000004800 */
[----:B------:R-:W3:Y:S01]  /*20b0*/  LDS R12, [R59.X4+0x404] ;  /* 0x000404003b0c7984 */ /* 0x000ee20000004800 */
[----:B------:R-:W-:-:S03]  /*20c0*/  SHF.R.U32.HI R8, RZ, 0x1f, R3 ;  /* 0x0000001fff087819 */ /* 0x000fc60000011603 */
[----:B------:R-:W4:Y:S04]  /*20d0*/  LDS R7, [R59.X4+0x1010] ;  /* 0x001010003b077984 */ /* 0x000f280000004800 */
[----:B------:R-:W5:Y:S04]  /*20e0*/  LDS R18, [R59.X4+0x1414] ;  /* 0x001414003b127984 */ /* 0x000f680000004800 */
[----:B------:R-:W5:Y:S04]  /*20f0*/  LDS R20, [R59.X4+0x1818] ;  /* 0x001818003b147984 */ /* 0x000f680000004800 */
[----:B------:R-:W5:Y:S01]  /*2100*/  LDS R22, [R59.X4+0x1c1c] ;  /* 0x001c1c003b167984 */ /* 0x000f620000004800 */
[----:B------:R-:W-:Y:S01]  /*2110*/  LEA.HI.SX32 R8, R3, R8, 0x18 ;  /* 0x0000000803087211 */ /* 0x000fe200078fc2ff */
[----:B------:R-:W-:-:S02]  /*2120*/  HADD2.F32 R3, -RZ, R4.H0_H0 ;  /* 0x20000004ff037230 */ /* 0x000fc40000004100 */
[----:B------:R-:W-:Y:S02]  /*2130*/  LDS R4, [R59.X4+0x2020] ;  /* 0x002020003b047984 */ /* 0x000fe40000004800 */
[----:B------:R-:W-:Y:S01]  /*2140*/  IMAD R10, R8, 0x280, RZ ;  /* 0x00000280080a7824 */ /* 0x000fe200078e02ff */
[C---:B------:R-:W-:Y:S01]  /*2150*/  LOP3.LUT R8, R72.reuse, R73, RZ, 0xfc, !PT ;  /* 0x0000004948087212 */ /* 0x040fe200078efcff */
[----:B------:R-:W-:Y:S01]  /*2160*/  HADD2.F32 R2, -RZ, R2.H0_H0 ;  /* 0x20000002ff027230 */ /* 0x000fe20000004100 */
[----:B------:R-:W-:Y:S01]  /*2170*/  LOP3.LUT R72, R72, 0x8, R73, 0xfe, !PT ;  /* 0x0000000848487812 */ /* 0x000fe200078efe49 */
[----:B------:R-:W-:Y:S01]  /*2180*/  IMAD R73, R73, 0x108, R6 ;  /* 0x0000010849497824 */ /* 0x000fe200078e0206 */
[C---:B------:R-:W-:Y:S01]  /*2190*/  ISETP.GE.AND P0, PT, R71.reuse, 0x3700, PT ;  /* 0x000037004700780c */ /* 0x040fe20003f06270 */
[----:B------:R-:W5:Y:S01]  /*21a0*/  LDS R6, [R59.X4+0x2424] ;  /* 0x002424003b067984 */ /* 0x000f620000004800 */
[----:B------:R-:W-:Y:S01]  /*21b0*/  IADD3 R71, R71, -R10, RZ ;  /* 0x8000000a47477210 */ /* 0x000fe20007ffe0ff */
[C-C-:B0-----:R-:W-:Y:S01]  /*21c0*/  FFMA R14, R2.reuse, R14, R3.reuse ;  /* 0x0000000e020e7223 */ /* 0x141fe20000000003 */
[C-C-:B-1----:R-:W-:Y:S01]  /*21d0*/  FFMA R9, R2.reuse, R16, R3.reuse ;  /* 0x0000001002097223 */ /* 0x142fe20000000003 */
[----:B------:R-:W-:Y:S01]  /*21e0*/  LDS R11, [R59.X4+0x3030] ;  /* 0x003030003b0b7984 */ /* 0x000fe20000004800 */
[C-C-:B--2---:R-:W-:Y:S01]  /*21f0*/  FFMA R5, R2.reuse, R5, R3.reuse ;  /* 0x0000000502057223 */ /* 0x144fe20000000003 */
[----:B---3--:R-:W-:Y:S01]  /*2200*/  FFMA R24, R2, R12, R3 ;  /* 0x0000000c02187223 */ /* 0x008fe20000000003 */
[----:B------:R-:W-:Y:S01]  /*2210*/  IMAD R71, R10, UR4, R71 ;  /* 0x000000040a477c24 */ /* 0x000fe2000f8e0247 */
[----:B------:R-:W-:Y:S01]  /*2220*/  F2FP.F16.F32.PACK_AB R15, R9, R14 ;  /* 0x0000000e090f723e */ /* 0x000fe200000000ff */
[----:B------:R-:W0:Y:S01]  /*2230*/  LDS R10, [R59.X4+0x2828] ;  /* 0x002828003b0a7984 */ /* 0x000e220000004800 */
[----:B----4-:R-:W-:Y:S01]  /*2240*/  FFMA R7, R2, R7, R3 ;  /* 0x0000000702077223 */ /* 0x010fe20000000003 */
[----:B------:R-:W-:-:S02]  /*2250*/  F2FP.F16.F32.PACK_AB R13, R24, R5 ;  /* 0x00000005180d723e */ /* 0x000fc400000000ff */
[----:B------:R-:W1:Y:S01]  /*2260*/  LDS R12, [R59.X4+0x2c2c] ;  /* 0x002c2c003b0c7984 */ /* 0x000e620000004800 */
[----:B-----5:R-:W-:-:S03]  /*2270*/  FFMA R18, R2, R18, R3 ;  /* 0x0000001202127223 */ /* 0x020fc60000000003 */
[----:B------:R-:W2:Y:S01]  /*2280*/  LDS R14, [R59.X4+0x3434] ;  /* 0x003434003b0e7984 */ /* 0x000ea20000004800 */
[----:B------:R-:W-:-:S03]  /*2290*/  FFMA R20, R2, R20, R3 ;  /* 0x0000001402147223 */ /* 0x000fc60000000003 */
[----:B------:R-:W3:Y:S01]  /*22a0*/  LDS R16, [R59.X4+0x3838] ;  /* 0x003838003b107984 */ /* 0x000ee20000004800 */
[----:B------:R-:W-:-:S03]  /*22b0*/  FFMA R5, R2, R22, R3 ;  /* 0x0000001602057223 */ /* 0x000fc60000000003 */
[----:B------:R-:W4:Y:S01]  /*22c0*/  LDS R24, [R59.X4+0x3c3c] ;  /* 0x003c3c003b187984 */ /* 0x000f220000004800 */
[----:B------:R-:W-:Y:S02]  /*22d0*/  F2FP.F16.F32.PACK_AB R7, R18, R7 ;  /* 0x000000071207723e */ /* 0x000fe400000000ff */
[----:B------:R-:W-:Y:S02]  /*22e0*/  F2FP.F16.F32.PACK_AB R5, R5, R20 ;  /* 0x000000140505723e */ /* 0x000fe400000000ff */
[----:B------:R-:W-:Y:S01]  /*22f0*/  SHF.L.U32 R9, R59, 0x1, RZ ;  /* 0x000000013b097819 */ /* 0x000fe200000006ff */
[----:B------:R-:W-:Y:S06]  /*2300*/  BAR.SYNC 0x0 ;  /* 0x0000000000007b1d */ /* 0x000fec0000000000 */
[----:B------:R-:W-:-:S02]  /*2310*/  PRMT R17, R13, 0x7632, R17 ;  /* 0x000076320d117816 */ /* 0x000fc40000000011 */
[----:B------:R-:W-:Y:S02]  /*2320*/  PRMT R19, R15, 0x7632, R19 ;  /* 0x000076320f137816 */ /* 0x000fe40000000013 */
[C---:B------:R-:W-:Y:S02]  /*2330*/  PRMT R20, R7.reuse, 0x7610, R20 ;  /* 0x0000761007147816 */ /* 0x040fe40000000014 */
[----:B------:R-:W-:Y:S02]  /*2340*/  PRMT R21, R7, 0x7632, R21 ;  /* 0x0000763207157816 */ /* 0x000fe40000000015 */
[C---:B------:R-:W-:Y:S02]  /*2350*/  PRMT R22, R5.reuse, 0x7610, R22 ;  /* 0x0000761005167816 */ /* 0x040fe40000000016 */
[----:B------:R-:W-:Y:S02]  /*2360*/  PRMT R23, R5, 0x7632, R23 ;  /* 0x0000763205177816 */ /* 0x000fe40000000017 */
[----:B------:R-:W-:Y:S01]  /*2370*/  SHF.L.U32 R73, R73, 0x1, RZ ;  /* 0x0000000149497819 */ /* 0x000fe200000006ff */
[----:B------:R5:W-:Y:S01]  /*2380*/  STS.U16 [R9], R13 ;  /* 0x0000000d09007388 */ /* 0x000be20000000400 */
[----:B------:R-:W-:-:S03]  /*2390*/  FFMA R18, R2, R6, R3 ;  /* 0x0000000602127223 */ /* 0x000fc60000000003 */
[----:B------:R-:W-:Y:S04]  /*23a0*/  STS.U16 [R9+0x210], R17 ;  /* 0x0002101109007388 */ /* 0x000fe80000000400 */
[----:B------:R-:W-:Y:S01]  /*23b0*/  STS.U16 [R9+0x420], R15 ;  /* 0x0004200f09007388 */ /* 0x000fe20000000400 */
[----:B-----5:R-:W-:-:S03]  /*23c0*/  FFMA R13, R2, R4, R3 ;  /* 0x00000004020d7223 */ /* 0x020fc60000000003 */
[----:B------:R-:W-:Y:S04]  /*23d0*/  STS.U16 [R9+0x630], R19 ;  /* 0x0006301309007388 */ /* 0x000fe80000000400 */
[----:B------:R-:W-:Y:S04]  /*23e0*/  STS.U16 [R9+0x840], R20 ;  /* 0x0008401409007388 */ /* 0x000fe80000000400 */
[----:B------:R-:W-:Y:S04]  /*23f0*/  STS.U16 [R9+0xa50], R21 ;  /* 0x000a501509007388 */ /* 0x000fe80000000400 */
[----:B------:R-:W-:Y:S04]  /*2400*/  STS.U16 [R9+0xc60], R22 ;  /* 0x000c601609007388 */ /* 0x000fe80000000400 */
[----:B------:R-:W-:Y:S04]  /*2410*/  STS.U16 [R9+0xe70], R23 ;  /* 0x000e701709007388 */ /* 0x000fe80000000400 */
[----:B------:R-:W-:Y:S06]  /*2420*/  BAR.SYNC 0x0 ;  /* 0x0000000000007b1d */ /* 0x000fec0000000000 */
[----:B------:R-:W5:Y:S01]  /*2430*/  LDS.128 R4, [R73] ;  /* 0x0000000049047984 */ /* 0x000f620000000c00 */
[C-C-:B0-----:R-:W-:Y:S01]  /*2440*/  FFMA R10, R2.reuse, R10, R3.reuse ;  /* 0x0000000a020a7223 */ /* 0x141fe20000000003 */
[C-C-:B-1----:R-:W-:Y:S01]  /*2450*/  FFMA R15, R2.reuse, R12, R3.reuse ;  /* 0x0000000c020f7223 */ /* 0x142fe20000000003 */
[C-C-:B------:R-:W-:Y:S01]  /*2460*/  FFMA R11, R2.reuse, R11, R3.reuse ;  /* 0x0000000b020b7223 */ /* 0x140fe20000000003 */
[C-C-:B--2---:R-:W-:Y:S01]  /*2470*/  FFMA R14, R2.reuse, R14, R3.reuse ;  /* 0x0000000e020e7223 */ /* 0x144fe20000000003 */
[C-C-:B---3--:R-:W-:Y:S01]  /*2480*/  FFMA R16, R2.reuse, R16, R3.reuse ;  /* 0x0000001002107223 */ /* 0x148fe20000000003 */
[----:B----4-:R-:W-:Y:S01]  /*2490*/  FFMA R3, R2, R24, R3 ;  /* 0x0000001802037223 */ /* 0x010fe20000000003 */
[----:B------:R-:W-:Y:S01]  /*24a0*/  F2FP.F16.F32.PACK_AB R13, R18, R13 ;  /* 0x0000000d120d723e */ /* 0x000fe200000000ff */
[----:B------:R-:W-:Y:S06]  /*24b0*/  BAR.SYNC 0x0 ;  /* 0x0000000000007b1d */ /* 0x000fec0000000000 */
[----:B------:R-:W-:-:S02]  /*24c0*/  ISETP.LT.AND P1, PT, R72, c[0x0][0x1ac], !P0 ;  /* 0x00006b0048007a0c */ /* 0x000fc40004721270 */
[----:B------:R-:W-:Y:S02]  /*24d0*/  ISETP.LT.AND P0, PT, R8, c[0x0][0x1ac], !P0 ;  /* 0x00006b0008007a0c */ /* 0x000fe40004701270 */
[----:B------:R-:W-:Y:S02]  /*24e0*/  F2FP.F16.F32.PACK_AB R10, R15, R10 ;  /* 0x0000000a0f0a723e */ /* 0x000fe400000000ff */
[----:B------:R-:W-:Y:S02]  /*24f0*/  PRMT R2, R13, 0x7632, R2 ;  /* 0x000076320d027816 */ /* 0x000fe40000000002 */
[----:B------:R-:W-:Y:S02]  /*2500*/  F2FP.F16.F32.PACK_AB R11, R14, R11 ;  /* 0x0000000b0e0b723e */ /* 0x000fe400000000ff */
[----:B------:R-:W-:Y:S01]  /*2510*/  F2FP.F16.F32.PACK_AB R3, R3, R16 ;  /* 0x000000100303723e */ /* 0x000fe200000000ff */
[----:B------:R-:W-:Y:S01]  /*2520*/  IMAD R71, R8, 0x280, R71 ;  /* 0x0000028008477824 */ /* 0x000fe200078e0247 */
[----:B------:R-:W-:Y:S01]  /*2530*/  PRMT R8, R10, 0x7632, R8 ;  /* 0x000076320a087816 */ /* 0x000fe20000000008 */
[----:B------:R-:W-:Y:S01]  /*2540*/  STS.U16 [R9+0x210], R2 ;  /* 0x0002100209007388 */ /* 0x000fe20000000400 */
[----:B------:R-:W-:-:S02]  /*2550*/  PRMT R12, R11, 0x7632, R12 ;  /* 0x000076320b0c7816 */ /* 0x000fc4000000000c */
[----:B------:R-:W-:Y:S01]  /*2560*/  PRMT R14, R3, 0x7632, R14 ;  /* 0x00007632030e7816 */ /* 0x000fe2000000000e */
[----:B------:R0:W-:Y:S04]  /*2570*/  STS.U16 [R9+0xc60], R3 ;  /* 0x000c600309007388 */ /* 0x0001e80000000400 */
[----:B------:R-:W-:Y:S01]  /*2580*/  STS.U16 [R9], R13 ;  /* 0x0000000d09007388 */ /* 0x000fe20000000400 */
[----:B0-----:R-:W-:-:S03]  /*2590*/  IMAD.WIDE R2, R71, R0, c[0x0][0x198] ;  /* 0x0000660047027625 */ /* 0x001fc600078e0200 */
[----:B------:R-:W-:Y:S04]  /*25a0*/  STS.U16 [R9+0x420], R10 ;  /* 0x0004200a09007388 */ /* 0x000fe80000000400 */
[----:B------:R-:W-:Y:S04]  /*25b0*/  STS.U16 [R9+0x630], R8 ;  /* 0x0006300809007388 */ /* 0x000fe80000000400 */
[----:B------:R-:W-:Y:S04]  /*25c0*/  STS.U16 [R9+0x840], R11 ;  /* 0x0008400b09007388 */ /* 0x000fe80000000400 */
[----:B------:R-:W-:Y:S04]  /*25d0*/  STS.U16 [R9+0xa50], R12 ;  /* 0x000a500c09007388 */ /* 0x000fe80000000400 */
[----:B------:R-:W-:Y:S04]  /*25e0*/  STS.U16 [R9+0xe70], R14 ;  /* 0x000e700e09007388 */ /* 0x000fe80000000400 */
[----:B------:R-:W-:Y:S06]  /*25f0*/  BAR.SYNC 0x0 ;  /* 0x0000000000007b1d */ /* 0x000fec0000000000 */
[----:B-----5:R0:W-:Y:S01]  /*2600*/  @P0 STG.E.128 [R2.64], R4 ;  /* 0x0000000402000986 */ /* 0x0201e2000c101d06 */
[----:B------:R-:W-:Y:S05]  /*2610*/  @!P1 EXIT ;  /* 0x000000000000994d */ /* 0x000fea0003800000 */
[----:B------:R-:W1:Y:S01]  /*2620*/  LDS.128 R72, [R73] ;  /* 0x0000000049487984 */ /* 0x000e620000000c00 */
[----:B0-----:R-:W-:-:S05]  /*2630*/  IADD3 R3, R71, 0x1400, RZ ;  /* 0x0000140047037810 */ /* 0x001fca0007ffe0ff */
[----:B------:R-:W-:-:S05]  /*2640*/  IMAD.WIDE R2, R3, R0, c[0x0][0x198] ;  /* 0x0000660003027625 */ /* 0x000fca00078e0200 */
[----:B-1----:R-:W-:Y:S01]  /*2650*/  STG.E.128 [R2.64], R72 ;  /* 0x0000004802007986 */ /* 0x002fe2000c101d06 */
[----:B------:R-:W-:Y:S05]  /*2660*/  EXIT ;  /* 0x000000000000794d */ /* 0x000fea0003800000 */
.L_x_0:
[----:B------:R-:W-:-:S00]  /*2670*/  BRA `(.L_x_0) ;  /* 0xfffffff000007947 */ /* 0x000fc0000383ffff */
[----:B------:R-:W-:-:S00]  /*2680*/  NOP ;  /* 0x0000000000007918 */ /* 0x000fc00000000000 */
[----:B------:R-:W-:-:S00]  /*2690*/  NOP ;  /* 0x0000000000007918 */ /* 0x000fc00000000000 */
[----:B------:R-:W-:-:S00]  /*26a0*/  NOP ;  /* 0x0000000000007918 */ /* 0x000fc00000000000 */
[----:B------:R-:W-:-:S00]  /*26b0*/  NOP ;  /* 0x0000000000007918 */ /* 0x000fc00000000000 */
[----:B------:R-:W-:-:S00]  /*26c0*/  NOP ;  /* 0x0000000000007918 */ /* 0x000fc00000000000 */
[----:B------:R-:W-:-:S00]  /*26d0*/  NOP ;  /* 0x0000000000007918 */ /* 0x000fc00000000000 */
[----:B------:R-:W-:-:S00]  /*26e0*/  NOP ;  /* 0x0000000000007918 */ /* 0x000fc00000000000 */
[----:B------:R-:W-:-:S00]  /*26f0*/  NOP ;  /* 0x0000000000007918 */ /* 0x000fc00000000000 */
.L_x_1:


//--------------------- .nv.global.init           --------------------------
	.section	.nv.global.init,"aw",@progbits
.nv.global.init:
	.type		_$_str,@object
	.size		_$_str,(.L_0 - _$_str)
_$_str:
        /*0000*/ 	.byte	0x5f, 0x5f, 0x43, 0x55, 0x44, 0x41, 0x5f, 0x46, 0x54, 0x5a, 0x00
.L_0:


//--------------------- .nv.shared.triton__0d1d2d3d4d5d6d7d8910de11 --------------------------
	.section	.nv.shared.triton__0d1d2d3d4d5d6d7d8910de11,"aw",@nobits
	.align	16
